//
// Generated by NVIDIA NVVM Compiler
//
// Compiler Build ID: CL-36424714
// Cuda compilation tools, release 13.0, V13.0.88
// Based on NVVM 20.0.0
//

.version 9.0
.target sm_100
.address_size 64

	// .globl	_Z12mandelKernelPiffffi

.visible .entry _Z12mandelKernelPiffffi(
	.param .u64 .ptr .align 1 _Z12mandelKernelPiffffi_param_0,
	.param .f32 _Z12mandelKernelPiffffi_param_1,
	.param .f32 _Z12mandelKernelPiffffi_param_2,
	.param .f32 _Z12mandelKernelPiffffi_param_3,
	.param .f32 _Z12mandelKernelPiffffi_param_4,
	.param .u32 _Z12mandelKernelPiffffi_param_5
)
{
	.reg .pred 	%p<28>;
	.reg .b32 	%r<238>;
	.reg .b32 	%f<163>;
	.reg .b64 	%rd<76>;

	ld.param.f32 	%f86, [_Z12mandelKernelPiffffi_param_1];
	ld.param.f32 	%f87, [_Z12mandelKernelPiffffi_param_2];
	ld.param.f32 	%f88, [_Z12mandelKernelPiffffi_param_3];
	ld.param.f32 	%f89, [_Z12mandelKernelPiffffi_param_4];
	ld.param.u32 	%r97, [_Z12mandelKernelPiffffi_param_5];
	mov.u32 	%r1, %ctaid.x;
	mov.u32 	%r2, %ntid.x;
	mov.u32 	%r3, %tid.x;
	mad.lo.s32 	%r4, %r1, %r2, %r3;
	mov.u32 	%r98, %ctaid.y;
	mov.u32 	%r99, %ntid.y;
	mov.u32 	%r100, %tid.y;
	mad.lo.s32 	%r101, %r98, %r99, %r100;
	mul.lo.s32 	%r5, %r101, 12;
	setp.gt.s32 	%p1, %r97, 0;
	mov.u32 	%r6, %nctaid.x;
	mul.lo.s32 	%r7, %r2, %r6;
	@%p1 bra 	$L__BB0_3;
	mad.lo.s32 	%r103, %r7, %r5, %r4;
	shl.b32 	%r225, %r103, 4;
	add.s32 	%r104, %r5, 11;
	mad.lo.s32 	%r105, %r6, %r104, %r1;
	mul.lo.s32 	%r106, %r2, %r105;
	shl.b32 	%r107, %r106, 4;
	shl.b32 	%r108, %r3, 4;
	add.s32 	%r236, %r107, %r108;
	add.s32 	%r109, %r5, 10;
	mad.lo.s32 	%r110, %r6, %r109, %r1;
	mul.lo.s32 	%r111, %r2, %r110;
	shl.b32 	%r112, %r111, 4;
	add.s32 	%r235, %r112, %r108;
	add.s32 	%r113, %r5, 9;
	mad.lo.s32 	%r114, %r6, %r113, %r1;
	mul.lo.s32 	%r115, %r2, %r114;
	shl.b32 	%r116, %r115, 4;
	add.s32 	%r234, %r116, %r108;
	add.s32 	%r117, %r5, 8;
	mad.lo.s32 	%r118, %r6, %r117, %r1;
	mul.lo.s32 	%r119, %r2, %r118;
	shl.b32 	%r120, %r119, 4;
	add.s32 	%r233, %r120, %r108;
	add.s32 	%r121, %r5, 7;
	mad.lo.s32 	%r122, %r6, %r121, %r1;
	mul.lo.s32 	%r123, %r2, %r122;
	shl.b32 	%r124, %r123, 4;
	add.s32 	%r232, %r124, %r108;
	add.s32 	%r125, %r5, 6;
	mad.lo.s32 	%r126, %r6, %r125, %r1;
	mul.lo.s32 	%r127, %r2, %r126;
	shl.b32 	%r128, %r127, 4;
	add.s32 	%r231, %r128, %r108;
	add.s32 	%r129, %r5, 5;
	mad.lo.s32 	%r130, %r6, %r129, %r1;
	mul.lo.s32 	%r131, %r2, %r130;
	shl.b32 	%r132, %r131, 4;
	add.s32 	%r230, %r132, %r108;
	add.s32 	%r133, %r5, 4;
	mad.lo.s32 	%r134, %r6, %r133, %r1;
	mul.lo.s32 	%r135, %r2, %r134;
	shl.b32 	%r136, %r135, 4;
	add.s32 	%r229, %r136, %r108;
	add.s32 	%r137, %r5, 3;
	mad.lo.s32 	%r138, %r6, %r137, %r1;
	mul.lo.s32 	%r139, %r2, %r138;
	shl.b32 	%r140, %r139, 4;
	add.s32 	%r228, %r140, %r108;
	add.s32 	%r141, %r5, 2;
	mad.lo.s32 	%r142, %r6, %r141, %r1;
	mul.lo.s32 	%r143, %r2, %r142;
	shl.b32 	%r144, %r143, 4;
	add.s32 	%r227, %r144, %r108;
	mad.lo.s32 	%r145, %r6, %r5, %r6;
	add.s32 	%r146, %r1, %r145;
	mul.lo.s32 	%r147, %r2, %r146;
	shl.b32 	%r148, %r147, 4;
	add.s32 	%r226, %r148, %r108;
	mov.b32 	%r237, 0;
$L__BB0_2:
	ld.param.u64 	%rd63, [_Z12mandelKernelPiffffi_param_0];
	mul.wide.s32 	%rd2, %r236, 4;
	cvta.to.global.u64 	%rd3, %rd63;
	add.s64 	%rd4, %rd3, %rd2;
	mul.wide.s32 	%rd5, %r235, 4;
	add.s64 	%rd6, %rd3, %rd5;
	mul.wide.s32 	%rd7, %r234, 4;
	add.s64 	%rd8, %rd3, %rd7;
	mul.wide.s32 	%rd9, %r233, 4;
	add.s64 	%rd10, %rd3, %rd9;
	mul.wide.s32 	%rd11, %r232, 4;
	add.s64 	%rd12, %rd3, %rd11;
	mul.wide.s32 	%rd13, %r231, 4;
	add.s64 	%rd14, %rd3, %rd13;
	mul.wide.s32 	%rd15, %r230, 4;
	add.s64 	%rd16, %rd3, %rd15;
	mul.wide.s32 	%rd17, %r229, 4;
	add.s64 	%rd18, %rd3, %rd17;
	mul.wide.s32 	%rd19, %r228, 4;
	add.s64 	%rd20, %rd3, %rd19;
	mul.wide.s32 	%rd21, %r227, 4;
	add.s64 	%rd22, %rd3, %rd21;
	mul.wide.s32 	%rd23, %r226, 4;
	add.s64 	%rd24, %rd3, %rd23;
	mul.wide.s32 	%rd25, %r225, 4;
	add.s64 	%rd26, %rd3, %rd25;
	mov.b32 	%r149, 0;
	st.global.u32 	[%rd26], %r149;
	st.global.u32 	[%rd24], %r149;
	st.global.u32 	[%rd22], %r149;
	st.global.u32 	[%rd20], %r149;
	st.global.u32 	[%rd18], %r149;
	st.global.u32 	[%rd16], %r149;
	st.global.u32 	[%rd14], %r149;
	st.global.u32 	[%rd12], %r149;
	st.global.u32 	[%rd10], %r149;
	st.global.u32 	[%rd8], %r149;
	st.global.u32 	[%rd6], %r149;
	st.global.u32 	[%rd4], %r149;
	add.s32 	%r237, %r237, 1;
	add.s32 	%r236, %r236, 1;
	add.s32 	%r235, %r235, 1;
	add.s32 	%r234, %r234, 1;
	add.s32 	%r233, %r233, 1;
	add.s32 	%r232, %r232, 1;
	add.s32 	%r231, %r231, 1;
	add.s32 	%r230, %r230, 1;
	add.s32 	%r229, %r229, 1;
	add.s32 	%r228, %r228, 1;
	add.s32 	%r227, %r227, 1;
	add.s32 	%r226, %r226, 1;
	add.s32 	%r225, %r225, 1;
	setp.ne.s32 	%p2, %r237, 16;
	@%p2 bra 	$L__BB0_2;
	bra.uni 	$L__BB0_41;
$L__BB0_3:
	cvt.rn.f32.u32 	%f90, %r5;
	fma.rn.f32 	%f1, %f87, %f90, %f89;
	mul.lo.s32 	%r20, %r7, %r5;
	add.s32 	%r151, %r5, 1;
	cvt.rn.f32.u32 	%f91, %r151;
	fma.rn.f32 	%f2, %f87, %f91, %f89;
	add.s32 	%r152, %r5, 2;
	cvt.rn.f32.u32 	%f92, %r152;
	fma.rn.f32 	%f3, %f87, %f92, %f89;
	add.s32 	%r153, %r5, 3;
	cvt.rn.f32.u32 	%f93, %r153;
	fma.rn.f32 	%f4, %f87, %f93, %f89;
	add.s32 	%r154, %r5, 4;
	cvt.rn.f32.u32 	%f94, %r154;
	fma.rn.f32 	%f5, %f87, %f94, %f89;
	add.s32 	%r155, %r5, 5;
	cvt.rn.f32.u32 	%f95, %r155;
	fma.rn.f32 	%f6, %f87, %f95, %f89;
	add.s32 	%r156, %r5, 6;
	cvt.rn.f32.u32 	%f96, %r156;
	fma.rn.f32 	%f7, %f87, %f96, %f89;
	add.s32 	%r157, %r5, 7;
	cvt.rn.f32.u32 	%f97, %r157;
	fma.rn.f32 	%f8, %f87, %f97, %f89;
	add.s32 	%r158, %r5, 8;
	cvt.rn.f32.u32 	%f98, %r158;
	fma.rn.f32 	%f9, %f87, %f98, %f89;
	add.s32 	%r159, %r5, 9;
	cvt.rn.f32.u32 	%f99, %r159;
	fma.rn.f32 	%f10, %f87, %f99, %f89;
	add.s32 	%r160, %r5, 10;
	cvt.rn.f32.u32 	%f100, %r160;
	fma.rn.f32 	%f11, %f87, %f100, %f89;
	add.s32 	%r161, %r5, 11;
	cvt.rn.f32.u32 	%f101, %r161;
	fma.rn.f32 	%f12, %f87, %f101, %f89;
	shl.b32 	%r21, %r4, 4;
	mov.b32 	%r200, 0;
	add.s32 	%r70, %r4, %r20;
$L__BB0_4:
	add.s32 	%r163, %r21, %r200;
	cvt.rn.f32.s32 	%f102, %r163;
	fma.rn.f32 	%f13, %f86, %f102, %f88;
	mov.b32 	%r201, 0;
	mov.f32 	%f139, %f1;
	mov.f32 	%f140, %f13;
$L__BB0_5:
	mul.f32 	%f16, %f140, %f140;
	mul.f32 	%f17, %f139, %f139;
	add.f32 	%f103, %f16, %f17;
	setp.gt.f32 	%p3, %f103, 0f40800000;
	mov.u32 	%r224, %r201;
	@%p3 bra 	$L__BB0_7;
	sub.f32 	%f104, %f16, %f17;
	add.f32 	%f105, %f140, %f140;
	add.f32 	%f140, %f13, %f104;
	fma.rn.f32 	%f139, %f105, %f139, %f1;
	add.s32 	%r201, %r201, 1;
	setp.eq.s32 	%p4, %r201, %r97;
	mov.u32 	%r224, %r97;
	@%p4 bra 	$L__BB0_7;
	bra.uni 	$L__BB0_5;
$L__BB0_7:
	ld.param.u64 	%rd64, [_Z12mandelKernelPiffffi_param_0];
	shl.b32 	%r165, %r70, 4;
	add.s32 	%r166, %r165, %r200;
	cvta.to.global.u64 	%rd27, %rd64;
	mul.wide.s32 	%rd28, %r166, 4;
	add.s64 	%rd29, %rd27, %rd28;
	st.global.u32 	[%rd29], %r224;
	mov.b32 	%r202, 0;
	mov.f32 	%f141, %f2;
	mov.f32 	%f142, %f13;
$L__BB0_8:
	mul.f32 	%f22, %f142, %f142;
	mul.f32 	%f23, %f141, %f141;
	add.f32 	%f106, %f22, %f23;
	setp.gt.f32 	%p5, %f106, 0f40800000;
	mov.u32 	%r203, %r202;
	@%p5 bra 	$L__BB0_10;
	sub.f32 	%f107, %f22, %f23;
	add.f32 	%f108, %f142, %f142;
	add.f32 	%f142, %f13, %f107;
	fma.rn.f32 	%f141, %f108, %f141, %f2;
	add.s32 	%r202, %r202, 1;
	setp.ne.s32 	%p6, %r202, %r97;
	mov.u32 	%r203, %r97;
	@%p6 bra 	$L__BB0_8;
$L__BB0_10:
	ld.param.u64 	%rd65, [_Z12mandelKernelPiffffi_param_0];
	add.s32 	%r28, %r70, %r7;
	shl.b32 	%r168, %r28, 4;
	add.s32 	%r169, %r168, %r200;
	cvta.to.global.u64 	%rd30, %rd65;
	mul.wide.s32 	%rd31, %r169, 4;
	add.s64 	%rd32, %rd30, %rd31;
	st.global.u32 	[%rd32], %r203;
	mov.b32 	%r204, 0;
	mov.f32 	%f143, %f3;
	mov.f32 	%f144, %f13;
$L__BB0_11:
	mul.f32 	%f28, %f144, %f144;
	mul.f32 	%f29, %f143, %f143;
	add.f32 	%f109, %f28, %f29;
	setp.gt.f32 	%p7, %f109, 0f40800000;
	mov.u32 	%r205, %r204;
	@%p7 bra 	$L__BB0_13;
	sub.f32 	%f110, %f28, %f29;
	add.f32 	%f111, %f144, %f144;
	add.f32 	%f144, %f13, %f110;
	fma.rn.f32 	%f143, %f111, %f143, %f3;
	add.s32 	%r204, %r204, 1;
	setp.ne.s32 	%p8, %r204, %r97;
	mov.u32 	%r205, %r97;
	@%p8 bra 	$L__BB0_11;
$L__BB0_13:
	ld.param.u64 	%rd66, [_Z12mandelKernelPiffffi_param_0];
	add.s32 	%r32, %r28, %r7;
	shl.b32 	%r171, %r32, 4;
	add.s32 	%r172, %r171, %r200;
	cvta.to.global.u64 	%rd33, %rd66;
	mul.wide.s32 	%rd34, %r172, 4;
	add.s64 	%rd35, %rd33, %rd34;
	st.global.u32 	[%rd35], %r205;
	mov.b32 	%r206, 0;
	mov.f32 	%f145, %f4;
	mov.f32 	%f146, %f13;
$L__BB0_14:
	mul.f32 	%f34, %f146, %f146;
	mul.f32 	%f35, %f145, %f145;
	add.f32 	%f112, %f34, %f35;
	setp.gt.f32 	%p9, %f112, 0f40800000;
	mov.u32 	%r207, %r206;
	@%p9 bra 	$L__BB0_16;
	sub.f32 	%f113, %f34, %f35;
	add.f32 	%f114, %f146, %f146;
	add.f32 	%f146, %f13, %f113;
	fma.rn.f32 	%f145, %f114, %f145, %f4;
	add.s32 	%r206, %r206, 1;
	setp.ne.s32 	%p10, %r206, %r97;
	mov.u32 	%r207, %r97;
	@%p10 bra 	$L__BB0_14;
$L__BB0_16:
	ld.param.u64 	%rd67, [_Z12mandelKernelPiffffi_param_0];
	add.s32 	%r36, %r32, %r7;
	shl.b32 	%r174, %r36, 4;
	add.s32 	%r175, %r174, %r200;
	cvta.to.global.u64 	%rd36, %rd67;
	mul.wide.s32 	%rd37, %r175, 4;
	add.s64 	%rd38, %rd36, %rd37;
	st.global.u32 	[%rd38], %r207;
	mov.b32 	%r208, 0;
	mov.f32 	%f147, %f5;
	mov.f32 	%f148, %f13;
$L__BB0_17:
	mul.f32 	%f40, %f148, %f148;
	mul.f32 	%f41, %f147, %f147;
	add.f32 	%f115, %f40, %f41;
	setp.gt.f32 	%p11, %f115, 0f40800000;
	mov.u32 	%r209, %r208;
	@%p11 bra 	$L__BB0_19;
	sub.f32 	%f116, %f40, %f41;
	add.f32 	%f117, %f148, %f148;
	add.f32 	%f148, %f13, %f116;
	fma.rn.f32 	%f147, %f117, %f147, %f5;
	add.s32 	%r208, %r208, 1;
	setp.ne.s32 	%p12, %r208, %r97;
	mov.u32 	%r209, %r97;
	@%p12 bra 	$L__BB0_17;
$L__BB0_19:
	ld.param.u64 	%rd68, [_Z12mandelKernelPiffffi_param_0];
	add.s32 	%r40, %r36, %r7;
	shl.b32 	%r177, %r40, 4;
	add.s32 	%r178, %r177, %r200;
	cvta.to.global.u64 	%rd39, %rd68;
	mul.wide.s32 	%rd40, %r178, 4;
	add.s64 	%rd41, %rd39, %rd40;
	st.global.u32 	[%rd41], %r209;
	mov.b32 	%r210, 0;
	mov.f32 	%f149, %f6;
	mov.f32 	%f150, %f13;
$L__BB0_20:
	mul.f32 	%f46, %f150, %f150;
	mul.f32 	%f47, %f149, %f149;
	add.f32 	%f118, %f46, %f47;
	setp.gt.f32 	%p13, %f118, 0f40800000;
	mov.u32 	%r211, %r210;
	@%p13 bra 	$L__BB0_22;
	sub.f32 	%f119, %f46, %f47;
	add.f32 	%f120, %f150, %f150;
	add.f32 	%f150, %f13, %f119;
	fma.rn.f32 	%f149, %f120, %f149, %f6;
	add.s32 	%r210, %r210, 1;
	setp.ne.s32 	%p14, %r210, %r97;
	mov.u32 	%r211, %r97;
	@%p14 bra 	$L__BB0_20;
$L__BB0_22:
	ld.param.u64 	%rd69, [_Z12mandelKernelPiffffi_param_0];
	add.s32 	%r44, %r40, %r7;
	shl.b32 	%r180, %r44, 4;
	add.s32 	%r181, %r180, %r200;
	cvta.to.global.u64 	%rd42, %rd69;
	mul.wide.s32 	%rd43, %r181, 4;
	add.s64 	%rd44, %rd42, %rd43;
	st.global.u32 	[%rd44], %r211;
	mov.b32 	%r212, 0;
	mov.f32 	%f151, %f7;
	mov.f32 	%f152, %f13;
$L__BB0_23:
	mul.f32 	%f52, %f152, %f152;
	mul.f32 	%f53, %f151, %f151;
	add.f32 	%f121, %f52, %f53;
	setp.gt.f32 	%p15, %f121, 0f40800000;
	mov.u32 	%r213, %r212;
	@%p15 bra 	$L__BB0_25;
	sub.f32 	%f122, %f52, %f53;
	add.f32 	%f123, %f152, %f152;
	add.f32 	%f152, %f13, %f122;
	fma.rn.f32 	%f151, %f123, %f151, %f7;
	add.s32 	%r212, %r212, 1;
	setp.ne.s32 	%p16, %r212, %r97;
	mov.u32 	%r213, %r97;
	@%p16 bra 	$L__BB0_23;
$L__BB0_25:
	ld.param.u64 	%rd70, [_Z12mandelKernelPiffffi_param_0];
	add.s32 	%r48, %r44, %r7;
	shl.b32 	%r183, %r48, 4;
	add.s32 	%r184, %r183, %r200;
	cvta.to.global.u64 	%rd45, %rd70;
	mul.wide.s32 	%rd46, %r184, 4;
	add.s64 	%rd47, %rd45, %rd46;
	st.global.u32 	[%rd47], %r213;
	mov.b32 	%r214, 0;
	mov.f32 	%f153, %f8;
	mov.f32 	%f154, %f13;
$L__BB0_26:
	mul.f32 	%f58, %f154, %f154;
	mul.f32 	%f59, %f153, %f153;
	add.f32 	%f124, %f58, %f59;
	setp.gt.f32 	%p17, %f124, 0f40800000;
	mov.u32 	%r215, %r214;
	@%p17 bra 	$L__BB0_28;
	sub.f32 	%f125, %f58, %f59;
	add.f32 	%f126, %f154, %f154;
	add.f32 	%f154, %f13, %f125;
	fma.rn.f32 	%f153, %f126, %f153, %f8;
	add.s32 	%r214, %r214, 1;
	setp.ne.s32 	%p18, %r214, %r97;
	mov.u32 	%r215, %r97;
	@%p18 bra 	$L__BB0_26;
$L__BB0_28:
	ld.param.u64 	%rd71, [_Z12mandelKernelPiffffi_param_0];
	add.s32 	%r52, %r48, %r7;
	shl.b32 	%r186, %r52, 4;
	add.s32 	%r187, %r186, %r200;
	cvta.to.global.u64 	%rd48, %rd71;
	mul.wide.s32 	%rd49, %r187, 4;
	add.s64 	%rd50, %rd48, %rd49;
	st.global.u32 	[%rd50], %r215;
	mov.b32 	%r216, 0;
	mov.f32 	%f155, %f9;
	mov.f32 	%f156, %f13;
$L__BB0_29:
	mul.f32 	%f64, %f156, %f156;
	mul.f32 	%f65, %f155, %f155;
	add.f32 	%f127, %f64, %f65;
	setp.gt.f32 	%p19, %f127, 0f40800000;
	mov.u32 	%r217, %r216;
	@%p19 bra 	$L__BB0_31;
	sub.f32 	%f128, %f64, %f65;
	add.f32 	%f129, %f156, %f156;
	add.f32 	%f156, %f13, %f128;
	fma.rn.f32 	%f155, %f129, %f155, %f9;
	add.s32 	%r216, %r216, 1;
	setp.ne.s32 	%p20, %r216, %r97;
	mov.u32 	%r217, %r97;
	@%p20 bra 	$L__BB0_29;
$L__BB0_31:
	ld.param.u64 	%rd72, [_Z12mandelKernelPiffffi_param_0];
	add.s32 	%r56, %r52, %r7;
	shl.b32 	%r189, %r56, 4;
	add.s32 	%r190, %r189, %r200;
	cvta.to.global.u64 	%rd51, %rd72;
	mul.wide.s32 	%rd52, %r190, 4;
	add.s64 	%rd53, %rd51, %rd52;
	st.global.u32 	[%rd53], %r217;
	mov.b32 	%r218, 0;
	mov.f32 	%f157, %f10;
	mov.f32 	%f158, %f13;
$L__BB0_32:
	mul.f32 	%f70, %f158, %f158;
	mul.f32 	%f71, %f157, %f157;
	add.f32 	%f130, %f70, %f71;
	setp.gt.f32 	%p21, %f130, 0f40800000;
	mov.u32 	%r219, %r218;
	@%p21 bra 	$L__BB0_34;
	sub.f32 	%f131, %f70, %f71;
	add.f32 	%f132, %f158, %f158;
	add.f32 	%f158, %f13, %f131;
	fma.rn.f32 	%f157, %f132, %f157, %f10;
	add.s32 	%r218, %r218, 1;
	setp.ne.s32 	%p22, %r218, %r97;
	mov.u32 	%r219, %r97;
	@%p22 bra 	$L__BB0_32;
$L__BB0_34:
	ld.param.u64 	%rd73, [_Z12mandelKernelPiffffi_param_0];
	add.s32 	%r60, %r56, %r7;
	shl.b32 	%r192, %r60, 4;
	add.s32 	%r193, %r192, %r200;
	cvta.to.global.u64 	%rd54, %rd73;
	mul.wide.s32 	%rd55, %r193, 4;
	add.s64 	%rd56, %rd54, %rd55;
	st.global.u32 	[%rd56], %r219;
	mov.b32 	%r220, 0;
	mov.f32 	%f159, %f11;
	mov.f32 	%f160, %f13;
$L__BB0_35:
	mul.f32 	%f76, %f160, %f160;
	mul.f32 	%f77, %f159, %f159;
	add.f32 	%f133, %f76, %f77;
	setp.gt.f32 	%p23, %f133, 0f40800000;
	mov.u32 	%r221, %r220;
	@%p23 bra 	$L__BB0_37;
	sub.f32 	%f134, %f76, %f77;
	add.f32 	%f135, %f160, %f160;
	add.f32 	%f160, %f13, %f134;
	fma.rn.f32 	%f159, %f135, %f159, %f11;
	add.s32 	%r220, %r220, 1;
	setp.ne.s32 	%p24, %r220, %r97;
	mov.u32 	%r221, %r97;
	@%p24 bra 	$L__BB0_35;
$L__BB0_37:
	ld.param.u64 	%rd74, [_Z12mandelKernelPiffffi_param_0];
	add.s32 	%r64, %r60, %r7;
	shl.b32 	%r195, %r64, 4;
	add.s32 	%r196, %r195, %r200;
	cvta.to.global.u64 	%rd57, %rd74;
	mul.wide.s32 	%rd58, %r196, 4;
	add.s64 	%rd59, %rd57, %rd58;
	st.global.u32 	[%rd59], %r221;
	mov.b32 	%r222, 0;
	mov.f32 	%f161, %f12;
	mov.f32 	%f162, %f13;
$L__BB0_38:
	mul.f32 	%f82, %f162, %f162;
	mul.f32 	%f83, %f161, %f161;
	add.f32 	%f136, %f82, %f83;
	setp.gt.f32 	%p25, %f136, 0f40800000;
	mov.u32 	%r223, %r222;
	@%p25 bra 	$L__BB0_40;
	sub.f32 	%f137, %f82, %f83;
	add.f32 	%f138, %f162, %f162;
	add.f32 	%f162, %f13, %f137;
	fma.rn.f32 	%f161, %f138, %f161, %f12;
	add.s32 	%r222, %r222, 1;
	setp.ne.s32 	%p26, %r222, %r97;
	mov.u32 	%r223, %r97;
	@%p26 bra 	$L__BB0_38;
$L__BB0_40:
	ld.param.u64 	%rd75, [_Z12mandelKernelPiffffi_param_0];
	add.s32 	%r197, %r64, %r7;
	shl.b32 	%r198, %r197, 4;
	add.s32 	%r199, %r198, %r200;
	cvta.to.global.u64 	%rd60, %rd75;
	mul.wide.s32 	%rd61, %r199, 4;
	add.s64 	%rd62, %rd60, %rd61;
	st.global.u32 	[%rd62], %r223;
	add.s32 	%r200, %r200, 1;
	setp.eq.s32 	%p27, %r200, 16;
	@%p27 bra 	$L__BB0_41;
	bra.uni 	$L__BB0_4;
$L__BB0_41:
	ret;

}


// ===== COMPILED SASS (sm_100) =====

	.target	sm_100

	.elftype	@"ET_EXEC"


//--------------------- .note.nv.tkinfo           --------------------------
	.section	.note.nv.tkinfo,"",@"SHT_NOTE"
	.sectionflags	@"SHF_NOTE_NV_TKINFO"
	.tkinfo
        /*0018*/ 	.word	0x00000002
        /*0030*/ 	.string	""
        /*0030*/ 	.string	"ptxas"
        /*0030*/ 	.string	"Cuda compilation tools, release 13.0, V13.0.88"
        /*0030*/ 	.string	"Build cuda_13.0.r13.0/compiler.36424714_0"
        /*0030*/ 	.string	"-arch sm_100 -m 64 "



//--------------------- .note.nv.cuinfo           --------------------------
	.section	.note.nv.cuinfo,"",@"SHT_NOTE"
	.sectionflags	@"SHF_NOTE_NV_CUINFO"
        /*0018*/ 	.short	0x0002
        /*001a*/ 	.short	0x0064
        /*001c*/ 	.short	0x0082
	.zero		2


//--------------------- .nv.info                  --------------------------
	.section	.nv.info,"",@"SHT_CUDA_INFO"
	.align	4


	//----- nvinfo : EIATTR_REGCOUNT
	.align		4
        /*0000*/ 	.byte	0x04, 0x2f
        /*0002*/ 	.short	(.L_1 - .L_0)
	.align		4
.L_0:
        /*0004*/ 	.word	index@(_Z12mandelKernelPiffffi)
        /*0008*/ 	.word	0x00000020


	//----- nvinfo : EIATTR_FRAME_SIZE
	.align		4
.L_1:
        /*000c*/ 	.byte	0x04, 0x11
        /*000e*/ 	.short	(.L_3 - .L_2)
	.align		4
.L_2:
        /*0010*/ 	.word	index@(_Z12mandelKernelPiffffi)
        /*0014*/ 	.word	0x00000000


	//----- nvinfo : EIATTR_MIN_STACK_SIZE
	.align		4
.L_3:
        /*0018*/ 	.byte	0x04, 0x12
        /*001a*/ 	.short	(.L_5 - .L_4)
	.align		4
.L_4:
        /*001c*/ 	.word	index@(_Z12mandelKernelPiffffi)
        /*0020*/ 	.word	0x00000000
.L_5:


//--------------------- .nv.compat                --------------------------
	.section	.nv.compat,"",@"SHT_CUDA_COMPAT_INFO"
	.align	4
        /*0000*/ 	.byte	0x02, 0x09, 0x00, 0x00, 0x02, 0x02, 0x01, 0x00, 0x02, 0x05, 0x05, 0x00, 0x03, 0x07, 0x01, 0x01
        /*0010*/ 	.byte	0x02, 0x03, 0x00, 0x00, 0x02, 0x06, 0x01, 0x00, 0x04, 0x0b, 0x08, 0x00, 0x01, 0x00, 0x00, 0x00
        /*0020*/ 	.byte	0x00, 0x00, 0x00, 0x00


//--------------------- .nv.info._Z12mandelKernelPiffffi --------------------------
	.section	.nv.info._Z12mandelKernelPiffffi,"",@"SHT_CUDA_INFO"
	.sectionflags	@""
	.align	4


	//----- nvinfo : EIATTR_CUDA_API_VERSION
	.align		4
        /*0000*/ 	.byte	0x04, 0x37
        /*0002*/ 	.short	(.L_7 - .L_6)
.L_6:
        /*0004*/ 	.word	0x00000082


	//----- nvinfo : EIATTR_KPARAM_INFO
	.align		4
.L_7:
        /*0008*/ 	.byte	0x04, 0x17
        /*000a*/ 	.short	(.L_9 - .L_8)
.L_8:
        /*000c*/ 	.word	0x00000000
        /*0010*/ 	.short	0x0005
        /*0012*/ 	.short	0x0018
        /*0014*/ 	.byte	0x00, 0xf0, 0x11, 0x00


	//----- nvinfo : EIATTR_KPARAM_INFO
	.align		4
.L_9:
        /*0018*/ 	.byte	0x04, 0x17
        /*001a*/ 	.short	(.L_11 - .L_10)
.L_10:
        /*001c*/ 	.word	0x00000000
        /*0020*/ 	.short	0x0004
        /*0022*/ 	.short	0x0014
        /*0024*/ 	.byte	0x00, 0xf0, 0x11, 0x00


	//----- nvinfo : EIATTR_KPARAM_INFO
	.align		4
.L_11:
        /*0028*/ 	.byte	0x04, 0x17
        /*002a*/ 	.short	(.L_13 - .L_12)
.L_12:
        /*002c*/ 	.word	0x00000000
        /*0030*/ 	.short	0x0003
        /*0032*/ 	.short	0x0010
        /*0034*/ 	.byte	0x00, 0xf0, 0x11, 0x00


	//----- nvinfo : EIATTR_KPARAM_INFO
	.align		4
.L_13:
        /*0038*/ 	.byte	0x04, 0x17
        /*003a*/ 	.short	(.L_15 - .L_14)
.L_14:
        /*003c*/ 	.word	0x00000000
        /*0040*/ 	.short	0x0002
        /*0042*/ 	.short	0x000c
        /*0044*/ 	.byte	0x00, 0xf0, 0x11, 0x00


	//----- nvinfo : EIATTR_KPARAM_INFO
	.align		4
.L_15:
        /*0048*/ 	.byte	0x04, 0x17
        /*004a*/ 	.short	(.L_17 - .L_16)
.L_16:
        /*004c*/ 	.word	0x00000000
        /*0050*/ 	.short	0x0001
        /*0052*/ 	.short	0x0008
        /*0054*/ 	.byte	0x00, 0xf0, 0x11, 0x00


	//----- nvinfo : EIATTR_KPARAM_INFO
	.align		4
.L_17:
        /*0058*/ 	.byte	0x04, 0x17
        /*005a*/ 	.short	(.L_19 - .L_18)
.L_18:
        /*005c*/ 	.word	0x00000000
        /*0060*/ 	.short	0x0000
        /*0062*/ 	.short	0x0000
        /*0064*/ 	.byte	0x00, 0xf5, 0x21, 0x00


	//----- nvinfo : EIATTR_SPARSE_MMA_MASK
	.align		4
.L_19:
        /*0068*/ 	.byte	0x03, 0x50
        /*006a*/ 	.short	0x0000


	//----- nvinfo : EIATTR_MAXREG_COUNT
	.align		4
        /*006c*/ 	.byte	0x03, 0x1b
        /*006e*/ 	.short	0x00ff


	//----- nvinfo : EIATTR_MERCURY_ISA_VERSION
	.align		4
        /*0070*/ 	.byte	0x03, 0x5f
        /*0072*/ 	.short	0x0101


	//----- nvinfo : EIATTR_VRC_CTA_INIT_COUNT
	.align		4
        /*0074*/ 	.byte	0x02, 0x4a
	.zero		1
	.zero		1


	//----- nvinfo : EIATTR_EXIT_INSTR_OFFSETS
	.align		4
        /*0078*/ 	.byte	0x04, 0x1c
        /*007a*/ 	.short	(.L_21 - .L_20)


	//   ....[0]....
.L_20:
        /*007c*/ 	.word	0x000011c0


	//   ....[1]....
        /*0080*/ 	.word	0x00002800


	//----- nvinfo : EIATTR_CRS_STACK_SIZE
	.align		4
.L_21:
        /*0084*/ 	.byte	0x04, 0x1e
        /*0086*/ 	.short	(.L_23 - .L_22)
.L_22:
        /*0088*/ 	.word	0x00000000


	//----- nvinfo : EIATTR_CBANK_PARAM_SIZE
	.align		4
.L_23:
        /*008c*/ 	.byte	0x03, 0x19
        /*008e*/ 	.short	0x001c


	//----- nvinfo : EIATTR_PARAM_CBANK
	.align		4
        /*0090*/ 	.byte	0x04, 0x0a
        /*0092*/ 	.short	(.L_25 - .L_24)
	.align		4
.L_24:
        /*0094*/ 	.word	index@(.nv.constant0._Z12mandelKernelPiffffi)
        /*0098*/ 	.short	0x0380
        /*009a*/ 	.short	0x001c


	//----- nvinfo : EIATTR_SW_WAR
	.align		4
.L_25:
        /*009c*/ 	.byte	0x04, 0x36
        /*009e*/ 	.short	(.L_27 - .L_26)
.L_26:
        /*00a0*/ 	.word	0x00000008
.L_27:


//--------------------- .nv.callgraph             --------------------------
	.section	.nv.callgraph,"",@"SHT_CUDA_CALLGRAPH"
	.align	4
	.sectionentsize	8
	.align		4
        /*0000*/ 	.word	0x00000000
	.align		4
        /*0004*/ 	.word	0xffffffff
	.align		4
        /*0008*/ 	.word	0x00000000
	.align		4
        /*000c*/ 	.word	0xfffffffe
	.align		4
        /*0010*/ 	.word	0x00000000
	.align		4
        /*0014*/ 	.word	0xfffffffd
	.align		4
        /*0018*/ 	.word	0x00000000
	.align		4
        /*001c*/ 	.word	0xfffffffc


//--------------------- .text._Z12mandelKernelPiffffi --------------------------
	.section	.text._Z12mandelKernelPiffffi,"ax",@progbits
	.align	128
        .global         _Z12mandelKernelPiffffi
        .type           _Z12mandelKernelPiffffi,@function
        .size           _Z12mandelKernelPiffffi,(.L_x_40 - _Z12mandelKernelPiffffi)
        .other          _Z12mandelKernelPiffffi,@"STO_CUDA_ENTRY STV_DEFAULT"
_Z12mandelKernelPiffffi:
.text._Z12mandelKernelPiffffi:
[----:B------:R-:W-:Y:S01]  /*0000*/  LDC R1, c[0x0][0x37c] ;  /* 0x0000df00ff017b82 */ /* 0x000fe20000000800 */
[----:B------:R-:W0:Y:S07]  /*0010*/  S2R R3, SR_TID.Y ;  /* 0x0000000000037919 */ /* 0x000e2e0000002200 */
[----:B------:R-:W1:Y:S01]  /*0020*/  LDC R2, c[0x0][0x360] ;  /* 0x0000d800ff027b82 */ /* 0x000e620000000800 */
[----:B------:R-:W2:Y:S01]  /*0030*/  LDCU UR8, c[0x0][0x398] ;  /* 0x00007300ff0877ac */ /* 0x000ea20008000800 */
[----:B------:R-:W1:Y:S01]  /*0040*/  S2R R5, SR_TID.X ;  /* 0x0000000000057919 */ /* 0x000e620000002100 */
[----:B------:R-:W3:Y:S05]  /*0050*/  LDCU.64 UR6, c[0x0][0x358] ;  /* 0x00006b00ff0677ac */ /* 0x000eea0008000a00 */
[----:B------:R-:W0:Y:S08]  /*0060*/  S2UR UR5, SR_CTAID.Y ;  /* 0x00000000000579c3 */ /* 0x000e300000002600 */
[----:B------:R-:W0:Y:S01]  /*0070*/  LDC R18, c[0x0][0x364] ;  /* 0x0000d900ff127b82 */ /* 0x000e220000000800 */
[----:B--2---:R-:W-:-:S07]  /*0080*/  UISETP.GT.AND UP0, UPT, UR8, URZ, UPT ;  /* 0x000000ff0800728c */ /* 0x004fce000bf04270 */
[----:B------:R-:W1:Y:S08]  /*0090*/  S2UR UR4, SR_CTAID.X ;  /* 0x00000000000479c3 */ /* 0x000e700000002500 */
[----:B------:R-:W2:Y:S01]  /*00a0*/  LDC R7, c[0x0][0x370] ;  /* 0x0000dc00ff077b82 */ /* 0x000ea20000000800 */
[----:B0-----:R-:W-:-:S04]  /*00b0*/  IMAD R18, R18, UR5, R3 ;  /* 0x0000000512127c24 */ /* 0x001fc8000f8e0203 */
[----:B------:R-:W-:Y:S02]  /*00c0*/  IMAD R18, R18, 0xc, RZ ;  /* 0x0000000c12127824 */ /* 0x000fe400078e02ff */
[C---:B-1----:R-:W-:Y:S02]  /*00d0*/  IMAD R0, R2.reuse, UR4, R5 ;  /* 0x0000000402007c24 */ /* 0x042fe4000f8e0205 */
[----:B--2---:R-:W-:Y:S01]  /*00e0*/  IMAD R3, R2, R7, RZ ;  /* 0x0000000702037224 */ /* 0x004fe200078e02ff */
[----:B---3--:R-:W-:Y:S06]  /*00f0*/  BRA.U UP0, `(.L_x_0) ;  /* 0x0000001100347547 */ /* 0x008fec000b800000 */
[----:B------:R-:W0:Y:S01]  /*0100*/  LDC.64 R10, c[0x0][0x380] ;  /* 0x0000e000ff0a7b82 */ /* 0x000e220000000a00 */
[C---:B------:R-:W-:Y:S01]  /*0110*/  IMAD R22, R18.reuse, R3, R0 ;  /* 0x0000000312167224 */ /* 0x040fe200078e0200 */
[C---:B------:R-:W-:Y:S02]  /*0120*/  IADD3 R0, PT, PT, R18.reuse, 0xb, RZ ;  /* 0x0000000b12007810 */ /* 0x040fe40007ffe0ff */
[C---:B------:R-:W-:Y:S02]  /*0130*/  IADD3 R4, PT, PT, R18.reuse, 0xa, RZ ;  /* 0x0000000a12047810 */ /* 0x040fe40007ffe0ff */
[----:B------:R-:W-:Y:S01]  /*0140*/  IADD3 R6, PT, PT, R18, 0x9, RZ ;  /* 0x0000000912067810 */ /* 0x000fe20007ffe0ff */
[-C--:B------:R-:W-:Y:S01]  /*0150*/  IMAD R3, R0, R7.reuse, UR4 ;  /* 0x0000000400037e24 */ /* 0x080fe2000f8e0207 */
        /* <DEDUP_REMOVED lines=12> */
[C---:B------:R-:W-:Y:S01]  /*0220*/  IADD3 R26, PT, PT, R18.reuse, 0x2, RZ ;  /* 0x00000002121a7810 */ /* 0x040fe20007ffe0ff */
[-C--:B------:R-:W-:Y:S01]  /*0230*/  IMAD R18, R18, R7.reuse, R7 ;  /* 0x0000000712127224 */ /* 0x080fe200078e0207 */
[----:B------:R-:W-:Y:S01]  /*0240*/  SHF.L.U32 R4, R5, 0x4, RZ ;  /* 0x0000000405047819 */ /* 0x000fe200000006ff */
[-C--:B------:R-:W-:Y:S01]  /*0250*/  IMAD R23, R20, R7.reuse, UR4 ;  /* 0x0000000414177e24 */ /* 0x080fe2000f8e0207 */
[----:B------:R-:W-:Y:S01]  /*0260*/  SHF.L.U32 R22, R22, 0x4, RZ ;  /* 0x0000000416167819 */ /* 0x000fe200000006ff */
[-C--:B------:R-:W-:Y:S01]  /*0270*/  IMAD R29, R26, R7.reuse, UR4 ;  /* 0x000000041a1d7e24 */ /* 0x080fe2000f8e0207 */
[----:B------:R-:W-:Y:S01]  /*0280*/  IADD3 R18, PT, PT, R18, UR4, RZ ;  /* 0x0000000412127c10 */ /* 0x000fe2000fffe0ff */
[----:B------:R-:W-:Y:S01]  /*0290*/  IMAD R27, R24, R7, UR4 ;  /* 0x00000004181b7e24 */ /* 0x000fe2000f8e0207 */
[----:B------:R-:W-:Y:S01]  /*02a0*/  UMOV UR4, 0x1 ;  /* 0x0000000100047882 */ /* 0x000fe20000000000 */
[----:B------:R-:W-:-:S02]  /*02b0*/  IMAD R7, R17, R2, RZ ;  /* 0x0000000211077224 */ /* 0x000fc400078e02ff */
[-C--:B------:R-:W-:Y:S02]  /*02c0*/  IMAD R17, R29, R2.reuse, RZ ;  /* 0x000000021d117224 */ /* 0x080fe400078e02ff */
[----:B------:R-:W-:Y:S01]  /*02d0*/  IMAD R9, R9, R2, RZ ;  /* 0x0000000209097224 */ /* 0x000fe200078e02ff */
[----:B------:R-:W-:Y:S01]  /*02e0*/  LEA R7, R7, R4, 0x4 ;  /* 0x0000000407077211 */ /* 0x000fe200078e20ff */
[-C--:B------:R-:W-:Y:S02]  /*02f0*/  IMAD R29, R18, R2.reuse, RZ ;  /* 0x00000002121d7224 */ /* 0x080fe400078e02ff */
[-C--:B------:R-:W-:Y:S02]  /*0300*/  IMAD R25, R3, R2.reuse, RZ ;  /* 0x0000000203197224 */ /* 0x080fe400078e02ff */
[----:B------:R-:W-:Y:S01]  /*0310*/  IMAD R5, R13, R2, RZ ;  /* 0x000000020d057224 */ /* 0x000fe200078e02ff */
[----:B------:R-:W-:Y:S01]  /*0320*/  LEA R0, R29, R4, 0x4 ;  /* 0x000000041d007211 */ /* 0x000fe200078e20ff */
[----:B------:R-:W-:Y:S01]  /*0330*/  IMAD R15, R15, R2, RZ ;  /* 0x000000020f0f7224 */ /* 0x000fe200078e02ff */
[----:B------:R-:W-:Y:S01]  /*0340*/  LEA R25, R25, R4, 0x4 ;  /* 0x0000000419197211 */ /* 0x000fe200078e20ff */
[----:B------:R-:W-:-:S02]  /*0350*/  IMAD R19, R19, R2, RZ ;  /* 0x0000000213137224 */ /* 0x000fc400078e02ff */
[----:B------:R-:W-:Y:S01]  /*0360*/  IMAD R21, R21, R2, RZ ;  /* 0x0000000215157224 */ /* 0x000fe200078e02ff */
[----:B------:R-:W-:Y:S01]  /*0370*/  LEA R8, R15, R4, 0x4 ;  /* 0x000000040f087211 */ /* 0x000fe200078e20ff */
[----:B------:R-:W-:Y:S01]  /*0380*/  IMAD R3, R27, R2, RZ ;  /* 0x000000021b037224 */ /* 0x000fe200078e02ff */
[----:B------:R-:W-:Y:S01]  /*0390*/  LEA R6, R19, R4, 0x4 ;  /* 0x0000000413067211 */ /* 0x000fe200078e20ff */
[----:B------:R-:W-:Y:S01]  /*03a0*/  IMAD R13, R23, R2, RZ ;  /* 0x00000002170d7224 */ /* 0x000fe200078e02ff */
[-C--:B------:R-:W-:Y:S01]  /*03b0*/  LEA R23, R9, R4.reuse, 0x4 ;  /* 0x0000000409177211 */ /* 0x080fe200078e20ff */
[----:B------:R-:W-:Y:S01]  /*03c0*/  IMAD R9, R5, 0x10, R4 ;  /* 0x0000001005097824 */ /* 0x000fe200078e0204 */
[-C--:B------:R-:W-:Y:S01]  /*03d0*/  LEA R2, R17, R4.reuse, 0x4 ;  /* 0x0000000411027211 */ /* 0x080fe200078e20ff */
[--C-:B0-----:R-:W-:Y:S01]  /*03e0*/  IMAD.WIDE R26, R22, 0x4, R10.reuse ;  /* 0x00000004161a7825 */ /* 0x101fe200078e020a */
[-C--:B------:R-:W-:Y:S02]  /*03f0*/  LEA R5, R21, R4.reuse, 0x4 ;  /* 0x0000000415057211 */ /* 0x080fe400078e20ff */
[-C--:B------:R-:W-:Y:S01]  /*0400*/  LEA R3, R3, R4.reuse, 0x4 ;  /* 0x0000000403037211 */ /* 0x080fe200078e20ff */
[--C-:B------:R-:W-:Y:S01]  /*0410*/  IMAD.WIDE R28, R0, 0x4, R10.reuse ;  /* 0x00000004001c7825 */ /* 0x100fe200078e020a */
[----:B------:R-:W-:Y:S01]  /*0420*/  LEA R4, R13, R4, 0x4 ;  /* 0x000000040d047211 */ /* 0x000fe200078e20ff */
[----:B------:R0:W-:Y:S02]  /*0430*/  STG.E desc[UR6][R26.64], RZ ;  /* 0x000000ff1a007986 */ /* 0x0001e4000c101906 */
[C-C-:B------:R-:W-:Y:S01]  /*0440*/  IMAD.WIDE R12, R2.reuse, 0x4, R10.reuse ;  /* 0x00000004020c7825 */ /* 0x140fe200078e020a */
[----:B------:R-:W-:Y:S01]  /*0450*/  IADD3 R2, PT, PT, R2, 0x1, RZ ;  /* 0x0000000102027810 */ /* 0x000fe20007ffe0ff */
[----:B------:R-:W-:Y:S02]  /*0460*/  STG.E desc[UR6][R28.64], RZ ;  /* 0x000000ff1c007986 */ /* 0x000fe4000c101906 */
        /* <DEDUP_REMOVED lines=8> */
[----:B------:R1:W-:Y:S02]  /*04f0*/  STG.E desc[UR6][R16.64], RZ ;  /* 0x000000ff10007986 */ /* 0x0003e4000c101906 */
[----:B------:R-:W-:-:S02]  /*0500*/  IMAD.WIDE R20, R6, 0x4, R10 ;  /* 0x0000000406147825 */ /* 0x000fc400078e020a */
[----:B------:R2:W-:Y:S02]  /*0510*/  STG.E desc[UR6][R18.64], RZ ;  /* 0x000000ff12007986 */ /* 0x0005e4000c101906 */
[--C-:B0-----:R-:W-:Y:S02]  /*0520*/  IMAD.WIDE R26, R8, 0x4, R10.reuse ;  /* 0x00000004081a7825 */ /* 0x101fe400078e020a */
[----:B------:R0:W-:Y:S02]  /*0530*/  STG.E desc[UR6][R20.64], RZ ;  /* 0x000000ff14007986 */ /* 0x0001e4000c101906 */
[C---:B-1----:R-:W-:Y:S01]  /*0540*/  IMAD.WIDE R16, R7.reuse, 0x4, R10 ;  /* 0x0000000407107825 */ /* 0x042fe200078e020a */
[----:B------:R-:W-:-:S03]  /*0550*/  IADD3 R7, PT, PT, R7, 0x1, RZ ;  /* 0x0000000107077810 */ /* 0x000fc60007ffe0ff */
[--C-:B------:R-:W-:Y:S01]  /*0560*/  IMAD.WIDE R28, R9, 0x4, R10.reuse ;  /* 0x00000004091c7825 */ /* 0x100fe200078e020a */
[----:B------:R1:W-:Y:S01]  /*0570*/  STG.E desc[UR6][R16.64], RZ ;  /* 0x000000ff10007986 */ /* 0x0003e2000c101906 */
[----:B--2---:R-:W-:Y:S02]  /*0580*/  IADD3 R19, PT, PT, R22, 0x1, RZ ;  /* 0x0000000116137810 */ /* 0x004fe40007ffe0ff */
[--C-:B------:R-:W-:Y:S01]  /*0590*/  IMAD.WIDE R12, R23, 0x4, R10.reuse ;  /* 0x00000004170c7825 */ /* 0x100fe200078e020a */
[----:B------:R2:W-:Y:S01]  /*05a0*/  STG.E desc[UR6][R26.64], RZ ;  /* 0x000000ff1a007986 */ /* 0x0005e2000c101906 */
[----:B0-----:R-:W-:Y:S02]  /*05b0*/  IADD3 R21, PT, PT, R0, 0x1, RZ ;  /* 0x0000000100157810 */ /* 0x001fe40007ffe0ff */
[----:B------:R-:W-:Y:S01]  /*05c0*/  IMAD.WIDE R14, R25, 0x4, R10 ;  /* 0x00000004190e7825 */ /* 0x000fe200078e020a */
[----:B------:R0:W-:Y:S01]  /*05d0*/  STG.E desc[UR6][R28.64], RZ ;  /* 0x000000ff1c007986 */ /* 0x0001e2000c101906 */
[----:B------:R-:W-:-:S02]  /*05e0*/  IADD3 R0, PT, PT, R23, 0x1, RZ ;  /* 0x0000000117007810 */ /* 0x000fc40007ffe0ff */
[----:B-1----:R-:W-:Y:S01]  /*05f0*/  VIADD R17, R6, 0x1 ;  /* 0x0000000106117836 */ /* 0x002fe20000000000 */
[----:B------:R1:W-:Y:S01]  /*0600*/  STG.E desc[UR6][R12.64], RZ ;  /* 0x000000ff0c007986 */ /* 0x0003e2000c101906 */
[----:B------:R-:W-:Y:S02]  /*0610*/  IADD3 R6, PT, PT, R25, 0x1, RZ ;  /* 0x0000000119067810 */ /* 0x000fe40007ffe0ff */
[----:B--2---:R-:W-:Y:S01]  /*0620*/  IADD3 R27, PT, PT, R8, 0x1, RZ ;  /* 0x00000001081b7810 */ /* 0x004fe20007ffe0ff */
[----:B------:R1:W-:Y:S01]  /*0630*/  STG.E desc[UR6][R14.64], RZ ;  /* 0x000000ff0e007986 */ /* 0x0003e2000c101906 */
[----:B0-----:R-:W-:-:S07]  /*0640*/  IADD3 R29, PT, PT, R9, 0x1, RZ ;  /* 0x00000001091d7810 */ /* 0x001fce0007ffe0ff */
.L_x_1:
[C-C-:B0-----:R-:W-:Y:S01]  /*0650*/  IMAD.WIDE R8, R19.reuse, 0x4, R10.reuse ;  /* 0x0000000413087825 */ /* 0x141fe200078e020a */
[----:B------:R-:W-:Y:S01]  /*0660*/  IADD3 R20, PT, PT, R19, 0x1, RZ ;  /* 0x0000000113147810 */ /* 0x000fe20007ffe0ff */
[----:B------:R-:W-:Y:S01]  /*0670*/  UIADD3 UR4, UPT, UPT, UR4, 0x5, URZ ;  /* 0x0000000504047890 */ /* 0x000fe2000fffe0ff */
[C---:B------:R-:W-:Y:S01]  /*0680*/  IADD3 R18, PT, PT, R21.reuse, 0x1, RZ ;  /* 0x0000000115127810 */ /* 0x040fe20007ffe0ff */
[--C-:B-1----:R-:W-:Y:S01]  /*0690*/  IMAD.WIDE R14, R21, 0x4, R10.reuse ;  /* 0x00000004150e7825 */ /* 0x102fe200078e020a */
[----:B------:R0:W-:Y:S01]  /*06a0*/  STG.E desc[UR6][R8.64], RZ ;  /* 0x000000ff08007986 */ /* 0x0001e2000c101906 */
[C---:B------:R-:W-:Y:S01]  /*06b0*/  IADD3 R16, PT, PT, R2.reuse, 0x1, RZ ;  /* 0x0000000102107810 */ /* 0x040fe20007ffe0ff */
[----:B------:R-:W-:Y:S01]  /*06c0*/  UISETP.NE.AND UP0, UPT, UR4, 0x10, UPT ;  /* 0x000000100400788c */ /* 0x000fe2000bf05270 */
[----:B------:R-:W-:Y:S01]  /*06d0*/  IMAD.WIDE R12, R2, 0x4, R10 ;  /* 0x00000004020c7825 */ /* 0x000fe200078e020a */
[----:B------:R1:W-:Y:S01]  /*06e0*/  STG.E desc[UR6][R14.64], RZ ;  /* 0x000000ff0e007986 */ /* 0x0003e2000c101906 */
[----:B------:R-:W-:-:S02]  /*06f0*/  IADD3 R26, PT, PT, R7, 0x2, RZ ;  /* 0x00000002071a7810 */ /* 0x000fc40007ffe0ff */
[--C-:B------:R-:W-:Y:S01]  /*0700*/  IMAD.WIDE R22, R3, 0x4, R10.reuse ;  /* 0x0000000403167825 */ /* 0x100fe200078e020a */
[----:B------:R2:W-:Y:S03]  /*0710*/  STG.E desc[UR6][R12.64], RZ ;  /* 0x000000ff0c007986 */ /* 0x0005e6000c101906 */
[--C-:B------:R-:W-:Y:S01]  /*0720*/  IMAD.WIDE R24, R4, 0x4, R10.reuse ;  /* 0x0000000404187825 */ /* 0x100fe200078e020a */
[----:B------:R3:W-:Y:S03]  /*0730*/  STG.E desc[UR6][R22.64], RZ ;  /* 0x000000ff16007986 */ /* 0x0007e6000c101906 */
[--C-:B0-----:R-:W-:Y:S01]  /*0740*/  IMAD.WIDE R8, R5, 0x4, R10.reuse ;  /* 0x0000000405087825 */ /* 0x101fe200078e020a */
[----:B------:R-:W-:Y:S03]  /*0750*/  STG.E desc[UR6][R24.64], RZ ;  /* 0x000000ff18007986 */ /* 0x000fe6000c101906 */
[--C-:B-1----:R-:W-:Y:S01]  /*0760*/  IMAD.WIDE R14, R17, 0x4, R10.reuse ;  /* 0x00000004110e7825 */ /* 0x102fe200078e020a */
[----:B------:R0:W-:Y:S03]  /*0770*/  STG.E desc[UR6][R8.64], RZ ;  /* 0x000000ff08007986 */ /* 0x0001e6000c101906 */
[--C-:B--2---:R-:W-:Y:S01]  /*0780*/  IMAD.WIDE R12, R7, 0x4, R10.reuse ;  /* 0x00000004070c7825 */ /* 0x104fe200078e020a */
[----:B------:R1:W-:Y:S03]  /*0790*/  STG.E desc[UR6][R14.64], RZ ;  /* 0x000000ff0e007986 */ /* 0x0003e6000c101906 */
[--C-:B---3--:R-:W-:Y:S01]  /*07a0*/  IMAD.WIDE R22, R0, 0x4, R10.reuse ;  /* 0x0000000400167825 */ /* 0x108fe200078e020a */
[----:B------:R2:W-:Y:S03]  /*07b0*/  STG.E desc[UR6][R12.64], RZ ;  /* 0x000000ff0c007986 */ /* 0x0005e6000c101906 */
[----:B0-----:R-:W-:-:S04]  /*07c0*/  IMAD.WIDE R8, R27, 0x4, R10 ;  /* 0x000000041b087825 */ /* 0x001fc800078e020a */
[--C-:B-1----:R-:W-:Y:S01]  /*07d0*/  IMAD.WIDE R14, R29, 0x4, R10.reuse ;  /* 0x000000041d0e7825 */ /* 0x102fe200078e020a */
[----:B------:R0:W-:Y:S03]  /*07e0*/  STG.E desc[UR6][R8.64], RZ ;  /* 0x000000ff08007986 */ /* 0x0001e6000c101906 */
[--C-:B------:R-:W-:Y:S01]  /*07f0*/  IMAD.WIDE R24, R6, 0x4, R10.reuse ;  /* 0x0000000406187825 */ /* 0x100fe200078e020a */
[----:B------:R1:W-:Y:S03]  /*0800*/  STG.E desc[UR6][R14.64], RZ ;  /* 0x000000ff0e007986 */ /* 0x0003e6000c101906 */
[----:B--2---:R-:W-:Y:S01]  /*0810*/  IMAD.WIDE R12, R18, 0x4, R10 ;  /* 0x00000004120c7825 */ /* 0x004fe200078e020a */
[----:B------:R2:W-:Y:S01]  /*0820*/  STG.E desc[UR6][R22.64], RZ ;  /* 0x000000ff16007986 */ /* 0x0005e2000c101906 */
[----:B------:R-:W-:-:S02]  /*0830*/  IADD3 R18, PT, PT, R5, 0x1, RZ ;  /* 0x0000000105127810 */ /* 0x000fc40007ffe0ff */
[--C-:B0-----:R-:W-:Y:S01]  /*0840*/  IMAD.WIDE R8, R20, 0x4, R10.reuse ;  /* 0x0000000414087825 */ /* 0x101fe200078e020a */
[----:B------:R-:W-:Y:S01]  /*0850*/  STG.E desc[UR6][R24.64], RZ ;  /* 0x000000ff18007986 */ /* 0x000fe2000c101906 */
[----:B------:R-:W-:Y:S02]  /*0860*/  IADD3 R20, PT, PT, R4, 0x1, RZ ;  /* 0x0000000104147810 */ /* 0x000fe40007ffe0ff */
[--C-:B-1----:R-:W-:Y:S01]  /*0870*/  IMAD.WIDE R14, R16, 0x4, R10.reuse ;  /* 0x00000004100e7825 */ /* 0x102fe200078e020a */
[----:B------:R-:W-:Y:S01]  /*0880*/  IADD3 R16, PT, PT, R3, 0x1, RZ ;  /* 0x0000000103107810 */ /* 0x000fe20007ffe0ff */
[----:B------:R-:W-:Y:S02]  /*0890*/  STG.E desc[UR6][R8.64], RZ ;  /* 0x000000ff08007986 */ /* 0x000fe4000c101906 */
[--C-:B--2---:R-:W-:Y:S01]  /*08a0*/  IMAD.WIDE R22, R18, 0x4, R10.reuse ;  /* 0x0000000412167825 */ /* 0x104fe200078e020a */
[----:B------:R-:W-:Y:S01]  /*08b0*/  IADD3 R18, PT, PT, R27, 0x1, RZ ;  /* 0x000000011b127810 */ /* 0x000fe20007ffe0ff */
[----:B------:R0:W-:Y:S04]  /*08c0*/  STG.E desc[UR6][R12.64], RZ ;  /* 0x000000ff0c007986 */ /* 0x0001e8000c101906 */
[----:B------:R1:W-:Y:S01]  /*08d0*/  STG.E desc[UR6][R14.64], RZ ;  /* 0x000000ff0e007986 */ /* 0x0003e2000c101906 */
[----:B0-----:R-:W-:Y:S01]  /*08e0*/  IMAD.WIDE R12, R16, 0x4, R10 ;  /* 0x00000004100c7825 */ /* 0x001fe200078e020a */
[----:B------:R-:W-:-:S03]  /*08f0*/  IADD3 R16, PT, PT, R17, 0x1, RZ ;  /* 0x0000000111107810 */ /* 0x000fc60007ffe0ff */
[--C-:B-1----:R-:W-:Y:S01]  /*0900*/  IMAD.WIDE R14, R20, 0x4, R10.reuse ;  /* 0x00000004140e7825 */ /* 0x102fe200078e020a */
[----:B------:R-:W-:Y:S01]  /*0910*/  IADD3 R20, PT, PT, R7, 0x1, RZ ;  /* 0x0000000107147810 */ /* 0x000fe20007ffe0ff */
[----:B------:R0:W-:Y:S02]  /*0920*/  STG.E desc[UR6][R12.64], RZ ;  /* 0x000000ff0c007986 */ /* 0x0001e4000c101906 */
[--C-:B------:R-:W-:Y:S02]  /*0930*/  IMAD.WIDE R24, R16, 0x4, R10.reuse ;  /* 0x0000000410187825 */ /* 0x100fe400078e020a */
[----:B------:R1:W-:Y:S02]  /*0940*/  STG.E desc[UR6][R14.64], RZ ;  /* 0x000000ff0e007986 */ /* 0x0003e4000c101906 */
[----:B------:R-:W-:Y:S02]  /*0950*/  VIADD R16, R29, 0x1 ;  /* 0x000000011d107836 */ /* 0x000fe40000000000 */
[----:B------:R-:W-:Y:S01]  /*0960*/  IMAD.WIDE R8, R20, 0x4, R10 ;  /* 0x0000000414087825 */ /* 0x000fe200078e020a */
[----:B------:R-:W-:Y:S01]  /*0970*/  STG.E desc[UR6][R22.64], RZ ;  /* 0x000000ff16007986 */ /* 0x000fe2000c101906 */
[----:B------:R-:W-:-:S02]  /*0980*/  IADD3 R20, PT, PT, R0, 0x1, RZ ;  /* 0x0000000100147810 */ /* 0x000fc40007ffe0ff */
[--C-:B0-----:R-:W-:Y:S01]  /*0990*/  IMAD.WIDE R12, R16, 0x4, R10.reuse ;  /* 0x00000004100c7825 */ /* 0x101fe200078e020a */
[----:B------:R-:W-:Y:S01]  /*09a0*/  IADD3 R16, PT, PT, R19, 0x2, RZ ;  /* 0x0000000213107810 */ /* 0x000fe20007ffe0ff */
[----:B------:R0:W-:Y:S02]  /*09b0*/  STG.E desc[UR6][R24.64], RZ ;  /* 0x000000ff18007986 */ /* 0x0001e4000c101906 */
[--C-:B-1----:R-:W-:Y:S01]  /*09c0*/  IMAD.WIDE R14, R20, 0x4, R10.reuse ;  /* 0x00000004140e7825 */ /* 0x102fe200078e020a */
[----:B------:R-:W-:Y:S01]  /*09d0*/  IADD3 R20, PT, PT, R3, 0x2, RZ ;  /* 0x0000000203147810 */ /* 0x000fe20007ffe0ff */
[----:B------:R1:W-:Y:S02]  /*09e0*/  STG.E desc[UR6][R8.64], RZ ;  /* 0x000000ff08007986 */ /* 0x0003e4000c101906 */
[----:B0-----:R-:W-:Y:S01]  /*09f0*/  IMAD.WIDE R24, R16, 0x4, R10 ;  /* 0x0000000410187825 */ /* 0x001fe200078e020a */
[----:B------:R-:W-:-:S03]  /*0a00*/  IADD3 R16, PT, PT, R2, 0x2, RZ ;  /* 0x0000000202107810 */ /* 0x000fc60007ffe0ff */
[----:B-1----:R-:W-:Y:S01]  /*0a10*/  IMAD.WIDE R8, R18, 0x4, R10 ;  /* 0x0000000412087825 */ /* 0x002fe200078e020a */
[----:B------:R-:W-:-:S04]  /*0a20*/  IADD3 R18, PT, PT, R6, 0x1, RZ ;  /* 0x0000000106127810 */ /* 0x000fc80007ffe0ff */
[----:B------:R0:W-:Y:S01]  /*0a30*/  STG.E desc[UR6][R8.64], RZ ;  /* 0x000000ff08007986 */ /* 0x0001e2000c101906 */
[--C-:B------:R-:W-:Y:S01]  /*0a40*/  IMAD.WIDE R22, R18, 0x4, R10.reuse ;  /* 0x0000000412167825 */ /* 0x100fe200078e020a */
[----:B------:R-:W-:Y:S02]  /*0a50*/  IADD3 R18, PT, PT, R21, 0x2, RZ ;  /* 0x0000000215127810 */ /* 0x000fe40007ffe0ff */
[----:B------:R1:W-:Y:S04]  /*0a60*/  STG.E desc[UR6][R12.64], RZ ;  /* 0x000000ff0c007986 */ /* 0x0003e8000c101906 */
[----:B------:R2:W-:Y:S01]  /*0a70*/  STG.E desc[UR6][R14.64], RZ ;  /* 0x000000ff0e007986 */ /* 0x0005e2000c101906 */
[----:B0-----:R-:W-:Y:S01]  /*0a80*/  IMAD.WIDE R8, R18, 0x4, R10 ;  /* 0x0000000412087825 */ /* 0x001fe200078e020a */
[----:B------:R-:W-:-:S02]  /*0a90*/  IADD3 R18, PT, PT, R4, 0x2, RZ ;  /* 0x0000000204127810 */ /* 0x000fc40007ffe0ff */
[----:B------:R0:W-:Y:S01]  /*0aa0*/  STG.E desc[UR6][R22.64], RZ ;  /* 0x000000ff16007986 */ /* 0x0001e2000c101906 */
[--C-:B-1----:R-:W-:Y:S01]  /*0ab0*/  IMAD.WIDE R12, R16, 0x4, R10.reuse ;  /* 0x00000004100c7825 */ /* 0x102fe200078e020a */
[----:B------:R-:W-:Y:S02]  /*0ac0*/  IADD3 R16, PT, PT, R5, 0x2, RZ ;  /* 0x0000000205107810 */ /* 0x000fe40007ffe0ff */
[----:B------:R1:W-:Y:S01]  /*0ad0*/  STG.E desc[UR6][R24.64], RZ ;  /* 0x000000ff18007986 */ /* 0x0003e2000c101906 */
[--C-:B--2---:R-:W-:Y:S01]  /*0ae0*/  IMAD.WIDE R14, R20, 0x4, R10.reuse ;  /* 0x00000004140e7825 */ /* 0x104fe200078e020a */
[----:B------:R-:W-:Y:S02]  /*0af0*/  IADD3 R20, PT, PT, R27, 0x2, RZ ;  /* 0x000000021b147810 */ /* 0x000fe40007ffe0ff */
        /* <DEDUP_REMOVED lines=13> */
[----:B-1----:R-:W-:Y:S01]  /*0bd0*/  IMAD.WIDE R14, R16, 0x4, R10 ;  /* 0x00000004100e7825 */ /* 0x002fe200078e020a */
[----:B------:R-:W-:-:S04]  /*0be0*/  IADD3 R16, PT, PT, R0, 0x2, RZ ;  /* 0x0000000200107810 */ /* 0x000fc80007ffe0ff */
[----:B------:R1:W-:Y:S01]  /*0bf0*/  STG.E desc[UR6][R14.64], RZ ;  /* 0x000000ff0e007986 */ /* 0x0003e2000c101906 */
[--C-:B--2---:R-:W-:Y:S01]  /*0c00*/  IMAD.WIDE R22, R16, 0x4, R10.reuse ;  /* 0x0000000410167825 */ /* 0x104fe200078e020a */
[----:B0-----:R-:W-:Y:S02]  /*0c10*/  IADD3 R25, PT, PT, R6, 0x2, RZ ;  /* 0x0000000206197810 */ /* 0x001fe40007ffe0ff */
[----:B------:R0:W-:Y:S01]  /*0c20*/  STG.E desc[UR6][R8.64], RZ ;  /* 0x000000ff08007986 */ /* 0x0001e2000c101906 */
[----:B------:R-:W-:Y:S02]  /*0c30*/  VIADD R16, R19, 0x3 ;  /* 0x0000000313107836 */ /* 0x000fe40000000000 */
[--C-:B------:R-:W-:Y:S01]  /*0c40*/  IMAD.WIDE R24, R25, 0x4, R10.reuse ;  /* 0x0000000419187825 */ /* 0x100fe200078e020a */
[----:B------:R2:W-:Y:S03]  /*0c50*/  STG.E desc[UR6][R12.64], RZ ;  /* 0x000000ff0c007986 */ /* 0x0005e6000c101906 */
[----:B-1----:R-:W-:Y:S01]  /*0c60*/  IMAD.WIDE R14, R18, 0x4, R10 ;  /* 0x00000004120e7825 */ /* 0x002fe200078e020a */
[----:B------:R-:W-:-:S03]  /*0c70*/  IADD3 R18, PT, PT, R2, 0x3, RZ ;  /* 0x0000000302127810 */ /* 0x000fc60007ffe0ff */
[--C-:B0-----:R-:W-:Y:S01]  /*0c80*/  IMAD.WIDE R8, R16, 0x4, R10.reuse ;  /* 0x0000000410087825 */ /* 0x101fe200078e020a */
[----:B------:R-:W-:Y:S01]  /*0c90*/  IADD3 R16, PT, PT, R3, 0x3, RZ ;  /* 0x0000000303107810 */ /* 0x000fe20007ffe0ff */
[----:B------:R0:W-:Y:S02]  /*0ca0*/  STG.E desc[UR6][R14.64], RZ ;  /* 0x000000ff0e007986 */ /* 0x0001e4000c101906 */
[--C-:B--2---:R-:W-:Y:S01]  /*0cb0*/  IMAD.WIDE R12, R20, 0x4, R10.reuse ;  /* 0x00000004140c7825 */ /* 0x104fe200078e020a */
[----:B------:R-:W-:Y:S01]  /*0cc0*/  IADD3 R20, PT, PT, R6, 0x3, RZ ;  /* 0x0000000306147810 */ /* 0x000fe20007ffe0ff */
[----:B------:R1:W-:Y:S04]  /*0cd0*/  STG.E desc[UR6][R22.64], RZ ;  /* 0x000000ff16007986 */ /* 0x0003e8000c101906 */
[----:B------:R2:W-:Y:S01]  /*0ce0*/  STG.E desc[UR6][R24.64], RZ ;  /* 0x000000ff18007986 */ /* 0x0005e2000c101906 */
[----:B0-----:R-:W-:Y:S01]  /*0cf0*/  IMAD.WIDE R14, R18, 0x4, R10 ;  /* 0x00000004120e7825 */ /* 0x001fe200078e020a */
[----:B------:R-:W-:-:S02]  /*0d00*/  IADD3 R18, PT, PT, R4, 0x3, RZ ;  /* 0x0000000304127810 */ /* 0x000fc40007ffe0ff */
[----:B------:R0:W-:Y:S01]  /*0d10*/  STG.E desc[UR6][R8.64], RZ ;  /* 0x000000ff08007986 */ /* 0x0001e2000c101906 */
[----:B-1----:R-:W-:-:S03]  /*0d20*/  IADD3 R23, PT, PT, R17, 0x3, RZ ;  /* 0x0000000311177810 */ /* 0x002fc60007ffe0ff */
[----:B------:R1:W-:Y:S01]  /*0d30*/  STG.E desc[UR6][R12.64], RZ ;  /* 0x000000ff0c007986 */ /* 0x0003e2000c101906 */
[----:B------:R-:W-:Y:S02]  /*0d40*/  IADD3 R22, PT, PT, R7, 0x3, RZ ;  /* 0x0000000307167810 */ /* 0x000fe40007ffe0ff */
[----:B--2---:R-:W-:Y:S01]  /*0d50*/  IADD3 R25, PT, PT, R27, 0x3, RZ ;  /* 0x000000031b197810 */ /* 0x004fe20007ffe0ff */
[----:B------:R2:W-:Y:S01]  /*0d60*/  STG.E desc[UR6][R14.64], RZ ;  /* 0x000000ff0e007986 */ /* 0x0005e2000c101906 */
[----:B------:R-:W-:Y:S01]  /*0d70*/  IADD3 R7, PT, PT, R7, 0x5, RZ ;  /* 0x0000000507077810 */ /* 0x000fe20007ffe0ff */
[----:B0-----:R-:W-:Y:S01]  /*0d80*/  IMAD.WIDE R8, R16, 0x4, R10 ;  /* 0x0000000410087825 */ /* 0x001fe200078e020a */
[----:B------:R-:W-:-:S03]  /*0d90*/  IADD3 R16, PT, PT, R5, 0x3, RZ ;  /* 0x0000000305107810 */ /* 0x000fc60007ffe0ff */
[--C-:B-1----:R-:W-:Y:S01]  /*0da0*/  IMAD.WIDE R12, R18, 0x4, R10.reuse ;  /* 0x00000004120c7825 */ /* 0x102fe200078e020a */
[----:B------:R0:W-:Y:S01]  /*0db0*/  STG.E desc[UR6][R8.64], RZ ;  /* 0x000000ff08007986 */ /* 0x0001e2000c101906 */
[----:B------:R-:W-:Y:S02]  /*0dc0*/  IADD3 R18, PT, PT, R29, 0x3, RZ ;  /* 0x000000031d127810 */ /* 0x000fe40007ffe0ff */
[--C-:B--2---:R-:W-:Y:S01]  /*0dd0*/  IMAD.WIDE R14, R16, 0x4, R10.reuse ;  /* 0x00000004100e7825 */ /* 0x104fe200078e020a */
[----:B------:R-:W-:Y:S01]  /*0de0*/  IADD3 R16, PT, PT, R0, 0x3, RZ ;  /* 0x0000000300107810 */ /* 0x000fe20007ffe0ff */
[----:B------:R1:W-:Y:S02]  /*0df0*/  STG.E desc[UR6][R12.64], RZ ;  /* 0x000000ff0c007986 */ /* 0x0003e4000c101906 */
[--C-:B------:R-:W-:Y:S02]  /*0e00*/  IMAD.WIDE R24, R25, 0x4, R10.reuse ;  /* 0x0000000419187825 */ /* 0x100fe400078e020a */
[----:B------:R2:W-:Y:S02]  /*0e10*/  STG.E desc[UR6][R14.64], RZ ;  /* 0x000000ff0e007986 */ /* 0x0005e4000c101906 */
[----:B0-----:R-:W-:-:S04]  /*0e20*/  IMAD.WIDE R8, R23, 0x4, R10 ;  /* 0x0000000417087825 */ /* 0x001fc800078e020a */
[--C-:B------:R-:W-:Y:S01]  /*0e30*/  IMAD.WIDE R22, R22, 0x4, R10.reuse ;  /* 0x0000000416167825 */ /* 0x100fe200078e020a */
[----:B------:R0:W-:Y:S03]  /*0e40*/  STG.E desc[UR6][R8.64], RZ ;  /* 0x000000ff08007986 */ /* 0x0001e6000c101906 */
[--C-:B-1----:R-:W-:Y:S01]  /*0e50*/  IMAD.WIDE R12, R16, 0x4, R10.reuse ;  /* 0x00000004100c7825 */ /* 0x102fe200078e020a */
[C---:B------:R-:W-:Y:S01]  /*0e60*/  IADD3 R16, PT, PT, R21.reuse, 0x4, RZ ;  /* 0x0000000415107810 */ /* 0x040fe20007ffe0ff */
[----:B------:R1:W-:Y:S01]  /*0e70*/  STG.E desc[UR6][R22.64], RZ ;  /* 0x000000ff16007986 */ /* 0x0003e2000c101906 */
[----:B------:R-:W-:Y:S01]  /*0e80*/  IADD3 R21, PT, PT, R21, 0x5, RZ ;  /* 0x0000000515157810 */ /* 0x000fe20007ffe0ff */
[--C-:B--2---:R-:W-:Y:S01]  /*0e90*/  IMAD.WIDE R14, R20, 0x4, R10.reuse ;  /* 0x00000004140e7825 */ /* 0x104fe200078e020a */
[C---:B------:R-:W-:Y:S01]  /*0ea0*/  IADD3 R20, PT, PT, R4.reuse, 0x4, RZ ;  /* 0x0000000404147810 */ /* 0x040fe20007ffe0ff */
[----:B------:R2:W-:Y:S01]  /*0eb0*/  STG.E desc[UR6][R24.64], RZ ;  /* 0x000000ff18007986 */ /* 0x0005e2000c101906 */
[----:B------:R-:W-:Y:S01]  /*0ec0*/  IADD3 R4, PT, PT, R4, 0x5, RZ ;  /* 0x0000000504047810 */ /* 0x000fe20007ffe0ff */
[----:B0-----:R-:W-:Y:S01]  /*0ed0*/  IMAD.WIDE R8, R18, 0x4, R10 ;  /* 0x0000000412087825 */ /* 0x001fe200078e020a */
[----:B------:R-:W-:-:S02]  /*0ee0*/  IADD3 R18, PT, PT, R19, 0x4, RZ ;  /* 0x0000000413127810 */ /* 0x000fc40007ffe0ff */
[----:B------:R-:W-:Y:S01]  /*0ef0*/  IADD3 R19, PT, PT, R19, 0x5, RZ ;  /* 0x0000000513137810 */ /* 0x000fe20007ffe0ff */
[--C-:B-1----:R-:W-:Y:S01]  /*0f00*/  IMAD.WIDE R22, R16, 0x4, R10.reuse ;  /* 0x0000000410167825 */ /* 0x102fe200078e020a */
[----:B------:R0:W-:Y:S03]  /*0f10*/  STG.E desc[UR6][R8.64], RZ ;  /* 0x000000ff08007986 */ /* 0x0001e6000c101906 */
[C---:B------:R-:W-:Y:S01]  /*0f20*/  VIADD R16, R3.reuse, 0x4 ;  /* 0x0000000403107836 */ /* 0x040fe20000000000 */
[C---:B--2---:R-:W-:Y:S01]  /*0f30*/  IADD3 R25, PT, PT, R2.reuse, 0x4, RZ ;  /* 0x0000000402197810 */ /* 0x044fe20007ffe0ff */
[----:B------:R1:W-:Y:S01]  /*0f40*/  STG.E desc[UR6][R12.64], RZ ;  /* 0x000000ff0c007986 */ /* 0x0003e2000c101906 */
[----:B------:R-:W-:Y:S02]  /*0f50*/  IADD3 R2, PT, PT, R2, 0x5, RZ ;  /* 0x0000000502027810 */ /* 0x000fe40007ffe0ff */
[----:B------:R-:W-:Y:S01]  /*0f60*/  IADD3 R3, PT, PT, R3, 0x5, RZ ;  /* 0x0000000503037810 */ /* 0x000fe20007ffe0ff */
[----:B------:R2:W-:Y:S01]  /*0f70*/  STG.E desc[UR6][R14.64], RZ ;  /* 0x000000ff0e007986 */ /* 0x0005e2000c101906 */
[----:B0-----:R-:W-:Y:S01]  /*0f80*/  IMAD.WIDE R8, R18, 0x4, R10 ;  /* 0x0000000412087825 */ /* 0x001fe200078e020a */
[----:B------:R-:W-:-:S02]  /*0f90*/  IADD3 R18, PT, PT, R5, 0x4, RZ ;  /* 0x0000000405127810 */ /* 0x000fc40007ffe0ff */
[----:B------:R-:W-:Y:S01]  /*0fa0*/  IADD3 R5, PT, PT, R5, 0x5, RZ ;  /* 0x0000000505057810 */ /* 0x000fe20007ffe0ff */
[--C-:B------:R-:W-:Y:S01]  /*0fb0*/  IMAD.WIDE R24, R25, 0x4, R10.reuse ;  /* 0x0000000419187825 */ /* 0x100fe200078e020a */
[----:B------:R0:W-:Y:S03]  /*0fc0*/  STG.E desc[UR6][R8.64], RZ ;  /* 0x000000ff08007986 */ /* 0x0001e6000c101906 */
[--C-:B-1----:R-:W-:Y:S01]  /*0fd0*/  IMAD.WIDE R12, R16, 0x4, R10.reuse ;  /* 0x00000004100c7825 */ /* 0x102fe200078e020a */
[----:B------:R-:W-:Y:S01]  /*0fe0*/  IADD3 R16, PT, PT, R17, 0x4, RZ ;  /* 0x0000000411107810 */ /* 0x000fe20007ffe0ff */
[----:B------:R1:W-:Y:S02]  /*0ff0*/  STG.E desc[UR6][R22.64], RZ ;  /* 0x000000ff16007986 */ /* 0x0003e4000c101906 */
[--C-:B--2---:R-:W-:Y:S01]  /*1000*/  IMAD.WIDE R14, R18, 0x4, R10.reuse ;  /* 0x00000004120e7825 */ /* 0x104fe200078e020a */
[C---:B------:R-:W-:Y:S01]  /*1010*/  IADD3 R18, PT, PT, R29.reuse, 0x4, RZ ;  /* 0x000000041d127810 */ /* 0x040fe20007ffe0ff */
[----:B------:R2:W-:Y:S01]  /*1020*/  STG.E desc[UR6][R24.64], RZ ;  /* 0x000000ff18007986 */ /* 0x0005e2000c101906 */
[----:B------:R-:W-:Y:S01]  /*1030*/  IADD3 R29, PT, PT, R29, 0x5, RZ ;  /* 0x000000051d1d7810 */ /* 0x000fe20007ffe0ff */
[--C-:B0-----:R-:W-:Y:S01]  /*1040*/  IMAD.WIDE R8, R16, 0x4, R10.reuse ;  /* 0x0000000410087825 */ /* 0x101fe200078e020a */
[C---:B------:R-:W-:Y:S01]  /*1050*/  IADD3 R16, PT, PT, R0.reuse, 0x4, RZ ;  /* 0x0000000400107810 */ /* 0x040fe20007ffe0ff */
[----:B------:R0:W-:Y:S01]  /*1060*/  STG.E desc[UR6][R12.64], RZ ;  /* 0x000000ff0c007986 */ /* 0x0001e2000c101906 */
[----:B------:R-:W-:Y:S01]  /*1070*/  IADD3 R0, PT, PT, R0, 0x5, RZ ;  /* 0x0000000500007810 */ /* 0x000fe20007ffe0ff */
[----:B-1----:R-:W-:Y:S01]  /*1080*/  IMAD.WIDE R22, R20, 0x4, R10 ;  /* 0x0000000414167825 */ /* 0x002fe200078e020a */
[----:B------:R-:W-:-:S02]  /*1090*/  IADD3 R20, PT, PT, R27, 0x4, RZ ;  /* 0x000000041b147810 */ /* 0x000fc40007ffe0ff */
[----:B------:R-:W-:Y:S01]  /*10a0*/  IADD3 R27, PT, PT, R27, 0x5, RZ ;  /* 0x000000051b1b7810 */ /* 0x000fe20007ffe0ff */
[----:B------:R-:W-:Y:S01]  /*10b0*/  VIADD R17, R17, 0x5 ;  /* 0x0000000511117836 */ /* 0x000fe20000000000 */
[----:B------:R1:W-:Y:S01]  /*10c0*/  STG.E desc[UR6][R22.64], RZ ;  /* 0x000000ff16007986 */ /* 0x0003e2000c101906 */
[----:B--2---:R-:W-:Y:S01]  /*10d0*/  IADD3 R25, PT, PT, R6, 0x4, RZ ;  /* 0x0000000406197810 */ /* 0x004fe20007ffe0ff */
[--C-:B0-----:R-:W-:Y:S02]  /*10e0*/  IMAD.WIDE R12, R20, 0x4, R10.reuse ;  /* 0x00000004140c7825 */ /* 0x101fe400078e020a */
[----:B------:R0:W-:Y:S01]  /*10f0*/  STG.E desc[UR6][R14.64], RZ ;  /* 0x000000ff0e007986 */ /* 0x0001e2000c101906 */
[----:B------:R-:W-:Y:S01]  /*1100*/  IADD3 R6, PT, PT, R6, 0x5, RZ ;  /* 0x0000000506067810 */ /* 0x000fe20007ffe0ff */
[--C-:B------:R-:W-:Y:S02]  /*1110*/  IMAD.WIDE R24, R25, 0x4, R10.reuse ;  /* 0x0000000419187825 */ /* 0x100fe400078e020a */
[----:B------:R2:W-:Y:S02]  /*1120*/  STG.E desc[UR6][R8.64], RZ ;  /* 0x000000ff08007986 */ /* 0x0005e4000c101906 */
[----:B-1----:R-:W-:-:S04]  /*1130*/  IMAD.WIDE R22, R16, 0x4, R10 ;  /* 0x0000000410167825 */ /* 0x002fc800078e020a */
[----:B0-----:R-:W-:-:S04]  /*1140*/  IMAD.WIDE R14, R18, 0x4, R10 ;  /* 0x00000004120e7825 */ /* 0x001fc800078e020a */
[----:B--2---:R-:W-:-:S05]  /*1150*/  IMAD.WIDE R8, R26, 0x4, R10 ;  /* 0x000000041a087825 */ /* 0x004fca00078e020a */
[----:B------:R0:W-:Y:S04]  /*1160*/  STG.E desc[UR6][R8.64], RZ ;  /* 0x000000ff08007986 */ /* 0x0001e8000c101906 */
[----:B------:R0:W-:Y:S04]  /*1170*/  STG.E desc[UR6][R12.64], RZ ;  /* 0x000000ff0c007986 */ /* 0x0001e8000c101906 */
[----:B------:R0:W-:Y:S04]  /*1180*/  STG.E desc[UR6][R14.64], RZ ;  /* 0x000000ff0e007986 */ /* 0x0001e8000c101906 */
[----:B------:R0:W-:Y:S04]  /*1190*/  STG.E desc[UR6][R22.64], RZ ;  /* 0x000000ff16007986 */ /* 0x0001e8000c101906 */
[----:B------:R0:W-:Y:S01]  /*11a0*/  STG.E desc[UR6][R24.64], RZ ;  /* 0x000000ff18007986 */ /* 0x0001e2000c101906 */
[----:B------:R-:W-:Y:S05]  /*11b0*/  BRA.U UP0, `(.L_x_1) ;  /* 0xfffffff500247547 */ /* 0x000fea000b83ffff */
[----:B------:R-:W-:Y:S05]  /*11c0*/  EXIT ;  /* 0x000000000000794d */ /* 0x000fea0003800000 */
.L_x_0:
[----:B------:R-:W0:Y:S01]  /*11d0*/  LDC R16, c[0x0][0x394] ;  /* 0x0000e500ff107b82 */ /* 0x000e220000000800 */
[----:B------:R-:W0:Y:S01]  /*11e0*/  LDCU UR4, c[0x0][0x38c] ;  /* 0x00007180ff0477ac */ /* 0x000e220008000800 */
[C---:B------:R-:W-:Y:S01]  /*11f0*/  IADD3 R9, PT, PT, R18.reuse, 0x2, RZ ;  /* 0x0000000212097810 */ /* 0x040fe20007ffe0ff */
[C---:B------:R-:W-:Y:S01]  /*1200*/  VIADD R25, R18.reuse, 0xa ;  /* 0x0000000a12197836 */ /* 0x040fe20000000000 */
[C---:B------:R-:W-:Y:S02]  /*1210*/  IADD3 R2, PT, PT, R18.reuse, 0x1, RZ ;  /* 0x0000000112027810 */ /* 0x040fe40007ffe0ff */
[C---:B------:R-:W-:Y:S02]  /*1220*/  IADD3 R17, PT, PT, R18.reuse, 0x6, RZ ;  /* 0x0000000612117810 */ /* 0x040fe40007ffe0ff */
[C---:B------:R-:W-:Y:S02]  /*1230*/  IADD3 R11, PT, PT, R18.reuse, 0x3, RZ ;  /* 0x00000003120b7810 */ /* 0x040fe40007ffe0ff */
[----:B------:R-:W-:-:S02]  /*1240*/  IADD3 R13, PT, PT, R18, 0x4, RZ ;  /* 0x00000004120d7810 */ /* 0x000fc40007ffe0ff */
[C---:B------:R-:W-:Y:S02]  /*1250*/  IADD3 R15, PT, PT, R18.reuse, 0x5, RZ ;  /* 0x00000005120f7810 */ /* 0x040fe40007ffe0ff */
[C---:B------:R-:W-:Y:S02]  /*1260*/  IADD3 R19, PT, PT, R18.reuse, 0x7, RZ ;  /* 0x0000000712137810 */ /* 0x040fe40007ffe0ff */
[C---:B------:R-:W-:Y:S02]  /*1270*/  IADD3 R21, PT, PT, R18.reuse, 0x8, RZ ;  /* 0x0000000812157810 */ /* 0x040fe40007ffe0ff */
[C---:B------:R-:W-:Y:S02]  /*1280*/  IADD3 R23, PT, PT, R18.reuse, 0x9, RZ ;  /* 0x0000000912177810 */ /* 0x040fe40007ffe0ff */
[----:B------:R-:W-:Y:S02]  /*1290*/  I2FP.F32.U32 R5, R18 ;  /* 0x0000001200057245 */ /* 0x000fe40000201000 */
[C---:B------:R-:W-:Y:S01]  /*12a0*/  IADD3 R27, PT, PT, R18.reuse, 0xb, RZ ;  /* 0x0000000b121b7810 */ /* 0x040fe20007ffe0ff */
[----:B------:R-:W-:Y:S01]  /*12b0*/  IMAD R18, R18, R3, R0 ;  /* 0x0000000312127224 */ /* 0x000fe200078e0200 */
[----:B------:R-:W-:-:S02]  /*12c0*/  I2FP.F32.U32 R9, R9 ;  /* 0x0000000900097245 */ /* 0x000fc40000201000 */
[----:B------:R-:W-:Y:S01]  /*12d0*/  I2FP.F32.U32 R7, R2 ;  /* 0x0000000200077245 */ /* 0x000fe20000201000 */
[--C-:B0-----:R-:W-:Y:S01]  /*12e0*/  FFMA R2, R5, UR4, R16.reuse ;  /* 0x0000000405027c23 */ /* 0x101fe20008000010 */
[----:B------:R-:W-:Y:S01]  /*12f0*/  I2FP.F32.U32 R17, R17 ;  /* 0x0000001100117245 */ /* 0x000fe20000201000 */
[--C-:B------:R-:W-:Y:S01]  /*1300*/  FFMA R5, R9, UR4, R16.reuse ;  /* 0x0000000409057c23 */ /* 0x100fe20008000010 */
        /* <DEDUP_REMOVED lines=9> */
[----:B------:R-:W-:Y:S01]  /*13a0*/  HFMA2 R17, -RZ, RZ, 0, 0 ;  /* 0x00000000ff117431 */ /* 0x000fe200000001ff */
[----:B------:R-:W-:Y:S01]  /*13b0*/  I2FP.F32.U32 R23, R23 ;  /* 0x0000001700177245 */ /* 0x000fe20000201000 */
[--C-:B------:R-:W-:Y:S01]  /*13c0*/  FFMA R8, R15, UR4, R16.reuse ;  /* 0x000000040f087c23 */ /* 0x100fe20008000010 */
[----:B------:R-:W-:Y:S01]  /*13d0*/  I2FP.F32.U32 R25, R25 ;  /* 0x0000001900197245 */ /* 0x000fe20000201000 */
[--C-:B------:R-:W-:Y:S01]  /*13e0*/  FFMA R10, R19, UR4, R16.reuse ;  /* 0x00000004130a7c23 */ /* 0x100fe20008000010 */
[----:B------:R-:W-:Y:S01]  /*13f0*/  I2FP.F32.U32 R27, R27 ;  /* 0x0000001b001b7245 */ /* 0x000fe20000201000 */
[--C-:B------:R-:W-:Y:S01]  /*1400*/  FFMA R11, R21, UR4, R16.reuse ;  /* 0x00000004150b7c23 */ /* 0x100fe20008000010 */
[--C-:B------:R-:W-:Y:S01]  /*1410*/  FFMA R12, R23, UR4, R16.reuse ;  /* 0x00000004170c7c23 */ /* 0x100fe20008000010 */
[----:B------:R-:W-:-:S02]  /*1420*/  FFMA R13, R25, UR4, R16 ;  /* 0x00000004190d7c23 */ /* 0x000fc40008000010 */
[----:B------:R-:W-:-:S07]  /*1430*/  FFMA R16, R27, UR4, R16 ;  /* 0x000000041b107c23 */ /* 0x000fce0008000010 */
.L_x_38:
[----:B0-----:R-:W0:Y:S01]  /*1440*/  LDC R19, c[0x0][0x390] ;  /* 0x0000e400ff137b82 */ /* 0x001e220000000800 */
[----:B------:R-:W0:Y:S01]  /*1450*/  LDCU UR4, c[0x0][0x388] ;  /* 0x00007100ff0477ac */ /* 0x000e220008000800 */
[----:B------:R-:W-:Y:S01]  /*1460*/  LEA R14, R0, R17, 0x4 ;  /* 0x00000011000e7211 */ /* 0x000fe200078e20ff */
[----:B------:R-:W-:Y:S01]  /*1470*/  FMUL R15, R2, R2 ;  /* 0x00000002020f7220 */ /* 0x000fe20000400000 */
[----:B------:R-:W-:Y:S01]  /*1480*/  BSSY.RECONVERGENT B0, `(.L_x_2) ;  /* 0x000001d000007945 */ /* 0x000fe20003800200 */
[----:B------:R-:W-:Y:S02]  /*1490*/  MOV R21, RZ ;  /* 0x000000ff00157202 */ /* 0x000fe40000000f00 */
[----:B------:R-:W-:-:S05]  /*14a0*/  I2FP.F32.S32 R14, R14 ;  /* 0x0000000e000e7245 */ /* 0x000fca0000201400 */
[----:B0-----:R-:W-:-:S04]  /*14b0*/  FFMA R19, R14, UR4, R19 ;  /* 0x000000040e137c23 */ /* 0x001fc80008000013 */
[----:B------:R-:W-:-:S04]  /*14c0*/  FMUL R14, R19, R19 ;  /* 0x00000013130e7220 */ /* 0x000fc80000400000 */
[----:B------:R-:W-:-:S05]  /*14d0*/  FADD R20, R14, R15 ;  /* 0x0000000f0e147221 */ /* 0x000fca0000000000 */
[----:B------:R-:W-:-:S13]  /*14e0*/  FSETP.GT.AND P0, PT, R20, 4, PT ;  /* 0x408000001400780b */ /* 0x000fda0003f04000 */
[----:B------:R-:W-:Y:S05]  /*14f0*/  @P0 BRA `(.L_x_3) ;  /* 0x0000000000540947 */ /* 0x000fea0003800000 */
[----:B------:R-:W-:Y:S01]  /*1500*/  MOV R21, R14 ;  /* 0x0000000e00157202 */ /* 0x000fe20000000f00 */
[----:B------:R-:W-:Y:S01]  /*1510*/  HFMA2 R14, -RZ, RZ, 0, 0 ;  /* 0x00000000ff0e7431 */ /* 0x000fe200000001ff */
[----:B------:R-:W-:Y:S01]  /*1520*/  MOV R22, R15 ;  /* 0x0000000f00167202 */ /* 0x000fe20000000f00 */
[----:B------:R-:W0:Y:S01]  /*1530*/  LDCU UR5, c[0x0][0x398] ;  /* 0x00007300ff0577ac */ /* 0x000e220008000800 */
[----:B------:R-:W-:Y:S02]  /*1540*/  MOV R15, R2 ;  /* 0x00000002000f7202 */ /* 0x000fe40000000f00 */
[----:B------:R-:W-:Y:S01]  /*1550*/  MOV R20, R19 ;  /* 0x0000001300147202 */ /* 0x000fe20000000f00 */
[----:B------:R-:W1:Y:S06]  /*1560*/  LDCU UR4, c[0x0][0x398] ;  /* 0x00007300ff0477ac */ /* 0x000e6c0008000800 */
.L_x_4:
[----:B------:R-:W-:Y:S01]  /*1570*/  IADD3 R14, PT, PT, R14, 0x1, RZ ;  /* 0x000000010e0e7810 */ /* 0x000fe20007ffe0ff */
[----:B------:R-:W-:Y:S01]  /*1580*/  FADD R23, R20, R20 ;  /* 0x0000001414177221 */ /* 0x000fe20000000000 */
[----:B------:R-:W-:Y:S01]  /*1590*/  FADD R20, -R22, R21 ;  /* 0x0000001516147221 */ /* 0x000fe20000000100 */
[----:B-1----:R-:W-:Y:S02]  /*15a0*/  MOV R21, UR4 ;  /* 0x0000000400157c02 */ /* 0x002fe40008000f00 */
[----:B0-----:R-:W-:Y:S01]  /*15b0*/  ISETP.NE.AND P0, PT, R14, UR5, PT ;  /* 0x000000050e007c0c */ /* 0x001fe2000bf05270 */
[----:B------:R-:W-:-:S12]  /*15c0*/  FFMA R15, R23, R15, R2 ;  /* 0x0000000f170f7223 */ /* 0x000fd80000000002 */
[----:B------:R-:W-:Y:S05]  /*15d0*/  @!P0 BRA `(.L_x_3) ;  /* 0x00000000001c8947 */ /* 0x000fea0003800000 */
[----:B------:R-:W-:Y:S01]  /*15e0*/  FADD R20, R19, R20 ;  /* 0x0000001413147221 */ /* 0x000fe20000000000 */
[----:B------:R-:W-:-:S03]  /*15f0*/  FMUL R22, R15, R15 ;  /* 0x0000000f0f167220 */ /* 0x000fc60000400000 */
[----:B------:R-:W-:-:S04]  /*1600*/  FMUL R21, R20, R20 ;  /* 0x0000001414157220 */ /* 0x000fc80000400000 */
[----:B------:R-:W-:-:S05]  /*1610*/  FADD R23, R21, R22 ;  /* 0x0000001615177221 */ /* 0x000fca0000000000 */
[----:B------:R-:W-:-:S13]  /*1620*/  FSETP.GT.AND P0, PT, R23, 4, PT ;  /* 0x408000001700780b */ /* 0x000fda0003f04000 */
[----:B------:R-:W-:Y:S05]  /*1630*/  @!P0 BRA `(.L_x_4) ;  /* 0xfffffffc00cc8947 */ /* 0x000fea000383ffff */
[----:B------:R-:W-:-:S07]  /*1640*/  MOV R21, R14 ;  /* 0x0000000e00157202 */ /* 0x000fce0000000f00 */
.L_x_3:
[----:B------:R-:W-:Y:S05]  /*1650*/  BSYNC.RECONVERGENT B0 ;  /* 0x0000000000007941 */ /* 0x000fea0003800200 */
.L_x_2:
[----:B------:R-:W0:Y:S01]  /*1660*/  LDC.64 R14, c[0x0][0x380] ;  /* 0x0000e000ff0e7b82 */ /* 0x000e220000000a00 */
[----:B------:R-:W-:Y:S01]  /*1670*/  LEA R23, R18, R17, 0x4 ;  /* 0x0000001112177211 */ /* 0x000fe200078e20ff */
[----:B------:R-:W-:Y:S01]  /*1680*/  HFMA2 R20, -RZ, RZ, 0, 0 ;  /* 0x00000000ff147431 */ /* 0x000fe200000001ff */
[----:B------:R-:W-:Y:S01]  /*1690*/  BSSY.RECONVERGENT B0, `(.L_x_5) ;  /* 0x0000015000007945 */ /* 0x000fe20003800200 */
[----:B------:R-:W-:Y:S01]  /*16a0*/  MOV R22, R19 ;  /* 0x0000001300167202 */ /* 0x000fe20000000f00 */
[----:B------:R-:W1:Y:S01]  /*16b0*/  LDCU UR5, c[0x0][0x398] ;  /* 0x00007300ff0577ac */ /* 0x000e620008000800 */
[----:B------:R-:W2:Y:S01]  /*16c0*/  LDCU UR4, c[0x0][0x398] ;  /* 0x00007300ff0477ac */ /* 0x000ea20008000800 */
[----:B0-----:R-:W-:-:S04]  /*16d0*/  IMAD.WIDE R14, R23, 0x4, R14 ;  /* 0x00000004170e7825 */ /* 0x001fc800078e020e */
[----:B------:R-:W-:Y:S01]  /*16e0*/  IMAD.MOV.U32 R23, RZ, RZ, R4 ;  /* 0x000000ffff177224 */ /* 0x000fe200078e0004 */
[----:B-12---:R0:W-:Y:S06]  /*16f0*/  STG.E desc[UR6][R14.64], R21 ;  /* 0x000000150e007986 */ /* 0x0061ec000c101906 */
.L_x_7:
[----:B0-----:R-:W-:Y:S01]  /*1700*/  FMUL R14, R22, R22 ;  /* 0x00000016160e7220 */ /* 0x001fe20000400000 */
[----:B------:R-:W-:Y:S01]  /*1710*/  FMUL R25, R23, R23 ;  /* 0x0000001717197220 */ /* 0x000fe20000400000 */
[----:B------:R-:W-:-:S03]  /*1720*/  MOV R21, R20 ;  /* 0x0000001400157202 */ /* 0x000fc60000000f00 */
[----:B------:R-:W-:-:S05]  /*1730*/  FADD R15, R14, R25 ;  /* 0x000000190e0f7221 */ /* 0x000fca0000000000 */
[----:B------:R-:W-:-:S13]  /*1740*/  FSETP.GT.AND P0, PT, R15, 4, PT ;  /* 0x408000000f00780b */ /* 0x000fda0003f04000 */
[----:B------:R-:W-:Y:S05]  /*1750*/  @P0 BRA `(.L_x_6) ;  /* 0x0000000000200947 */ /* 0x000fea0003800000 */
[----:B------:R-:W-:Y:S01]  /*1760*/  IADD3 R20, PT, PT, R20, 0x1, RZ ;  /* 0x0000000114147810 */ /* 0x000fe20007ffe0ff */
[----:B------:R-:W-:Y:S01]  /*1770*/  FADD R15, R22, R22 ;  /* 0x00000016160f7221 */ /* 0x000fe20000000000 */
[----:B------:R-:W-:Y:S02]  /*1780*/  FADD R22, R14, -R25 ;  /* 0x800000190e167221 */ /* 0x000fe40000000000 */
[----:B------:R-:W-:Y:S01]  /*1790*/  ISETP.NE.AND P0, PT, R20, UR4, PT ;  /* 0x0000000414007c0c */ /* 0x000fe2000bf05270 */
[----:B------:R-:W-:Y:S01]  /*17a0*/  FFMA R23, R15, R23, R4 ;  /* 0x000000170f177223 */ /* 0x000fe20000000004 */
[----:B------:R-:W-:-:S11]  /*17b0*/  FADD R22, R19, R22 ;  /* 0x0000001613167221 */ /* 0x000fd60000000000 */
[----:B------:R-:W-:Y:S05]  /*17c0*/  @P0 BRA `(.L_x_7) ;  /* 0xfffffffc00cc0947 */ /* 0x000fea000383ffff */
[----:B------:R-:W-:-:S07]  /*17d0*/  MOV R21, UR5 ;  /* 0x0000000500157c02 */ /* 0x000fce0008000f00 */
.L_x_6:
[----:B------:R-:W-:Y:S05]  /*17e0*/  BSYNC.RECONVERGENT B0 ;  /* 0x0000000000007941 */ /* 0x000fea0003800200 */
.L_x_5:
[----:B------:R-:W0:Y:S01]  /*17f0*/  LDC.64 R14, c[0x0][0x380] ;  /* 0x0000e000ff0e7b82 */ /* 0x000e220000000a00 */
[----:B------:R-:W-:Y:S01]  /*1800*/  IADD3 R20, PT, PT, R3, R18, RZ ;  /* 0x0000001203147210 */ /* 0x000fe20007ffe0ff */
[----:B------:R-:W-:Y:S01]  /*1810*/  HFMA2 R22, -RZ, RZ, 0, 0 ;  /* 0x00000000ff167431 */ /* 0x000fe200000001ff */
[----:B------:R-:W-:Y:S01]  /*1820*/  BSSY.RECONVERGENT B0, `(.L_x_8) ;  /* 0x0000015000007945 */ /* 0x000fe20003800200 */
[----:B------:R-:W-:Y:S01]  /*1830*/  MOV R24, R5 ;  /* 0x0000000500187202 */ /* 0x000fe20000000f00 */
[----:B------:R-:W1:Y:S01]  /*1840*/  LDCU UR5, c[0x0][0x398] ;  /* 0x00007300ff0577ac */ /* 0x000e620008000800 */
[----:B------:R-:W-:Y:S01]  /*1850*/  LEA R23, R20, R17, 0x4 ;  /* 0x0000001114177211 */ /* 0x000fe200078e20ff */
[----:B------:R-:W2:Y:S04]  /*1860*/  LDCU UR4, c[0x0][0x398] ;  /* 0x00007300ff0477ac */ /* 0x000ea80008000800 */
[----:B0-----:R-:W-:Y:S01]  /*1870*/  IMAD.WIDE R14, R23, 0x4, R14 ;  /* 0x00000004170e7825 */ /* 0x001fe200078e020e */
[----:B------:R-:W-:-:S04]  /*1880*/  MOV R23, R19 ;  /* 0x0000001300177202 */ /* 0x000fc80000000f00 */
[----:B-12---:R0:W-:Y:S03]  /*1890*/  STG.E desc[UR6][R14.64], R21 ;  /* 0x000000150e007986 */ /* 0x0061e6000c101906 */
.L_x_10:
[----:B0-----:R-:W-:Y:S01]  /*18a0*/  FMUL R14, R23, R23 ;  /* 0x00000017170e7220 */ /* 0x001fe20000400000 */
[----:B------:R-:W-:-:S04]  /*18b0*/  FMUL R15, R24, R24 ;  /* 0x00000018180f7220 */ /* 0x000fc80000400000 */
        /* <DEDUP_REMOVED lines=11> */
.L_x_9:
[----:B------:R-:W-:Y:S05]  /*1970*/  BSYNC.RECONVERGENT B0 ;  /* 0x0000000000007941 */ /* 0x000fea0003800200 */
.L_x_8:
[----:B------:R-:W0:Y:S01]  /*1980*/  LDC.64 R14, c[0x0][0x380] ;  /* 0x0000e000ff0e7b82 */ /* 0x000e220000000a00 */
[----:B------:R-:W-:Y:S01]  /*1990*/  IADD3 R20, PT, PT, R3, R20, RZ ;  /* 0x0000001403147210 */ /* 0x000fe20007ffe0ff */
[----:B------:R-:W-:Y:S01]  /*19a0*/  BSSY.RECONVERGENT B0, `(.L_x_11) ;  /* 0x0000016000007945 */ /* 0x000fe20003800200 */
[----:B------:R-:W-:Y:S01]  /*19b0*/  IMAD.MOV.U32 R23, RZ, RZ, R6 ;  /* 0x000000ffff177224 */ /* 0x000fe200078e0006 */
[----:B------:R-:W-:Y:S01]  /*19c0*/  MOV R24, R19 ;  /* 0x0000001300187202 */ /* 0x000fe20000000f00 */
[----:B------:R-:W1:Y:S01]  /*19d0*/  LDCU UR5, c[0x0][0x398] ;  /* 0x00007300ff0577ac */ /* 0x000e620008000800 */
[----:B------:R-:W-:Y:S01]  /*19e0*/  LEA R21, R20, R17, 0x4 ;  /* 0x0000001114157211 */ /* 0x000fe200078e20ff */
[----:B------:R-:W2:Y:S04]  /*19f0*/  LDCU UR4, c[0x0][0x398] ;  /* 0x00007300ff0477ac */ /* 0x000ea80008000800 */
[----:B0-----:R-:W-:-:S04]  /*1a00*/  IMAD.WIDE R14, R21, 0x4, R14 ;  /* 0x00000004150e7825 */ /* 0x001fc800078e020e */
[----:B------:R-:W-:Y:S01]  /*1a10*/  HFMA2 R21, -RZ, RZ, 0, 0 ;  /* 0x00000000ff157431 */ /* 0x000fe200000001ff */
[----:B-12---:R0:W-:Y:S06]  /*1a20*/  STG.E desc[UR6][R14.64], R22 ;  /* 0x000000160e007986 */ /* 0x0061ec000c101906 */
.L_x_13:
        /* <DEDUP_REMOVED lines=13> */
.L_x_12:
[----:B------:R-:W-:Y:S05]  /*1b00*/  BSYNC.RECONVERGENT B0 ;  /* 0x0000000000007941 */ /* 0x000fea0003800200 */
.L_x_11:
        /* <DEDUP_REMOVED lines=11> */
.L_x_16:
        /* <DEDUP_REMOVED lines=13> */
.L_x_15:
[----:B------:R-:W-:Y:S05]  /*1c90*/  BSYNC.RECONVERGENT B0 ;  /* 0x0000000000007941 */ /* 0x000fea0003800200 */
.L_x_14:
[----:B------:R-:W0:Y:S01]  /*1ca0*/  LDC.64 R14, c[0x0][0x380] ;  /* 0x0000e000ff0e7b82 */ /* 0x000e220000000a00 */
[----:B------:R-:W-:Y:S01]  /*1cb0*/  IADD3 R20, PT, PT, R3, R20, RZ ;  /* 0x0000001403147210 */ /* 0x000fe20007ffe0ff */
[----:B------:R-:W-:Y:S01]  /*1cc0*/  BSSY.RECONVERGENT B0, `(.L_x_17) ;  /* 0x0000016000007945 */ /* 0x000fe20003800200 */
[----:B------:R-:W-:Y:S01]  /*1cd0*/  MOV R23, R8 ;  /* 0x0000000800177202 */ /* 0x000fe20000000f00 */
[----:B------:R-:W-:Y:S01]  /*1ce0*/  IMAD.MOV.U32 R24, RZ, RZ, R19 ;  /* 0x000000ffff187224 */ /* 0x000fe200078e0013 */
[----:B------:R-:W-:Y:S01]  /*1cf0*/  LEA R21, R20, R17, 0x4 ;  /* 0x0000001114157211 */ /* 0x000fe200078e20ff */
[----:B------:R-:W1:Y:S01]  /*1d00*/  LDCU UR5, c[0x0][0x398] ;  /* 0x00007300ff0577ac */ /* 0x000e620008000800 */
[----:B------:R-:W2:Y:S03]  /*1d10*/  LDCU UR4, c[0x0][0x398] ;  /* 0x00007300ff0477ac */ /* 0x000ea60008000800 */
[----:B0-----:R-:W-:-:S04]  /*1d20*/  IMAD.WIDE R14, R21, 0x4, R14 ;  /* 0x00000004150e7825 */ /* 0x001fc800078e020e */
[----:B------:R-:W-:Y:S01]  /*1d30*/  HFMA2 R21, -RZ, RZ, 0, 0 ;  /* 0x00000000ff157431 */ /* 0x000fe200000001ff */
[----:B-12---:R0:W-:Y:S06]  /*1d40*/  STG.E desc[UR6][R14.64], R22 ;  /* 0x000000160e007986 */ /* 0x0061ec000c101906 */
.L_x_19:
        /* <DEDUP_REMOVED lines=13> */
.L_x_18:
[----:B------:R-:W-:Y:S05]  /*1e20*/  BSYNC.RECONVERGENT B0 ;  /* 0x0000000000007941 */ /* 0x000fea0003800200 */
.L_x_17:
        /* <DEDUP_REMOVED lines=11> */
.L_x_22:
        /* <DEDUP_REMOVED lines=13> */
.L_x_21:
[----:B------:R-:W-:Y:S05]  /*1fb0*/  BSYNC.RECONVERGENT B0 ;  /* 0x0000000000007941 */ /* 0x000fea0003800200 */
.L_x_20:
[----:B------:R-:W0:Y:S01]  /*1fc0*/  LDC.64 R14, c[0x0][0x380] ;  /* 0x0000e000ff0e7b82 */ /* 0x000e220000000a00 */
[----:B------:R-:W-:Y:S01]  /*1fd0*/  IADD3 R20, PT, PT, R3, R20, RZ ;  /* 0x0000001403147210 */ /* 0x000fe20007ffe0ff */
[----:B------:R-:W-:Y:S01]  /*1fe0*/  BSSY.RECONVERGENT B0, `(.L_x_23) ;  /* 0x0000016000007945 */ /* 0x000fe20003800200 */
[----:B------:R-:W-:Y:S01]  /*1ff0*/  MOV R23, R10 ;  /* 0x0000000a00177202 */ /* 0x000fe20000000f00 */
[----:B------:R-:W1:Y:S01]  /*2000*/  LDCU UR5, c[0x0][0x398] ;  /* 0x00007300ff0577ac */ /* 0x000e620008000800 */
[----:B------:R-:W-:Y:S02]  /*2010*/  LEA R21, R20, R17, 0x4 ;  /* 0x0000001114157211 */ /* 0x000fe400078e20ff */
[----:B------:R-:W-:Y:S01]  /*2020*/  MOV R24, R19 ;  /* 0x0000001300187202 */ /* 0x000fe20000000f00 */
[----:B------:R-:W2:Y:S02]  /*2030*/  LDCU UR4, c[0x0][0x398] ;  /* 0x00007300ff0477ac */ /* 0x000ea40008000800 */
[----:B0-----:R-:W-:-:S04]  /*2040*/  IMAD.WIDE R14, R21, 0x4, R14 ;  /* 0x00000004150e7825 */ /* 0x001fc800078e020e */
[----:B------:R-:W-:Y:S01]  /*2050*/  HFMA2 R21, -RZ, RZ, 0, 0 ;  /* 0x00000000ff157431 */ /* 0x000fe200000001ff */
[----:B-12---:R0:W-:Y:S06]  /*2060*/  STG.E desc[UR6][R14.64], R22 ;  /* 0x000000160e007986 */ /* 0x0061ec000c101906 */
.L_x_25:
        /* <DEDUP_REMOVED lines=12> */
[----:B------:R-:W-:-:S07]  /*2130*/  IMAD.U32 R21, RZ, RZ, UR5 ;  /* 0x00000005ff157e24 */ /* 0x000fce000f8e00ff */
.L_x_24:
[----:B------:R-:W-:Y:S05]  /*2140*/  BSYNC.RECONVERGENT B0 ;  /* 0x0000000000007941 */ /* 0x000fea0003800200 */
.L_x_23:
        /* <DEDUP_REMOVED lines=11> */
.L_x_28:
        /* <DEDUP_REMOVED lines=13> */
.L_x_27:
[----:B------:R-:W-:Y:S05]  /*22d0*/  BSYNC.RECONVERGENT B0 ;  /* 0x0000000000007941 */ /* 0x000fea0003800200 */
.L_x_26:
        /* <DEDUP_REMOVED lines=11> */
.L_x_31:
        /* <DEDUP_REMOVED lines=13> */
.L_x_30:
[----:B------:R-:W-:Y:S05]  /*2460*/  BSYNC.RECONVERGENT B0 ;  /* 0x0000000000007941 */ /* 0x000fea0003800200 */
.L_x_29:
[----:B------:R-:W0:Y:S01]  /*2470*/  LDC.64 R14, c[0x0][0x380] ;  /* 0x0000e000ff0e7b82 */ /* 0x000e220000000a00 */
[----:B------:R-:W-:Y:S01]  /*2480*/  IADD3 R20, PT, PT, R3, R20, RZ ;  /* 0x0000001403147210 */ /* 0x000fe20007ffe0ff */
[----:B------:R-:W-:Y:S01]  /*2490*/  HFMA2 R22, -RZ, RZ, 0, 0 ;  /* 0x00000000ff167431 */ /* 0x000fe200000001ff */
[----:B------:R-:W-:Y:S01]  /*24a0*/  BSSY.RECONVERGENT B0, `(.L_x_32) ;  /* 0x0000015000007945 */ /* 0x000fe20003800200 */
[----:B------:R-:W-:Y:S01]  /*24b0*/  MOV R24, R13 ;  /* 0x0000000d00187202 */ /* 0x000fe20000000f00 */
[----:B------:R-:W1:Y:S01]  /*24c0*/  LDCU UR5, c[0x0][0x398] ;  /* 0x00007300ff0577ac */ /* 0x000e620008000800 */
[----:B------:R-:W-:Y:S01]  /*24d0*/  IMAD R23, R20, 0x10, R17 ;  /* 0x0000001014177824 */ /* 0x000fe200078e0211 */
[----:B------:R-:W2:Y:S03]  /*24e0*/  LDCU UR4, c[0x0][0x398] ;  /* 0x00007300ff0477ac */ /* 0x000ea60008000800 */
[----:B0-----:R-:W-:Y:S01]  /*24f0*/  IMAD.WIDE R14, R23, 0x4, R14 ;  /* 0x00000004170e7825 */ /* 0x001fe200078e020e */
[----:B------:R-:W-:-:S04]  /*2500*/  MOV R23, R19 ;  /* 0x0000001300177202 */ /* 0x000fc80000000f00 */
[----:B-12---:R0:W-:Y:S03]  /*2510*/  STG.E desc[UR6][R14.64], R21 ;  /* 0x000000150e007986 */ /* 0x0061e6000c101906 */
.L_x_34:
        /* <DEDUP_REMOVED lines=13> */
.L_x_33:
[----:B------:R-:W-:Y:S05]  /*25f0*/  BSYNC.RECONVERGENT B0 ;  /* 0x0000000000007941 */ /* 0x000fea0003800200 */
.L_x_32:
        /* <DEDUP_REMOVED lines=11> */
.L_x_37:
        /* <DEDUP_REMOVED lines=13> */
.L_x_36:
[----:B------:R-:W-:Y:S05]  /*2780*/  BSYNC.RECONVERGENT B0 ;  /* 0x0000000000007941 */ /* 0x000fea0003800200 */
.L_x_35:
[----:B------:R-:W0:Y:S01]  /*2790*/  LDC.64 R14, c[0x0][0x380] ;  /* 0x0000e000ff0e7b82 */ /* 0x000e220000000a00 */
[----:B------:R-:W-:-:S04]  /*27a0*/  IADD3 R20, PT, PT, R3, R20, RZ ;  /* 0x0000001403147210 */ /* 0x000fc80007ffe0ff */
[----:B------:R-:W-:Y:S02]  /*27b0*/  LEA R19, R20, R17, 0x4 ;  /* 0x0000001114137211 */ /* 0x000fe400078e20ff */
[----:B------:R-:W-:-:S04]  /*27c0*/  IADD3 R17, PT, PT, R17, 0x1, RZ ;  /* 0x0000000111117810 */ /* 0x000fc80007ffe0ff */
[----:B------:R-:W-:Y:S01]  /*27d0*/  ISETP.NE.AND P0, PT, R17, 0x10, PT ;  /* 0x000000101100780c */ /* 0x000fe20003f05270 */
[----:B0-----:R-:W-:-:S05]  /*27e0*/  IMAD.WIDE R14, R19, 0x4, R14 ;  /* 0x00000004130e7825 */ /* 0x001fca00078e020e */
[----:B------:R0:W-:Y:S07]  /*27f0*/  STG.E desc[UR6][R14.64], R21 ;  /* 0x000000150e007986 */ /* 0x0001ee000c101906 */
[----:B------:R-:W-:Y:S05]  /*2800*/  @!P0 EXIT ;  /* 0x000000000000894d */ /* 0x000fea0003800000 */
[----:B------:R-:W-:Y:S05]  /*2810*/  BRA `(.L_x_38) ;  /* 0xffffffec00087947 */ /* 0x000fea000383ffff */
.L_x_39:
[----:B------:R-:W-:-:S00]  /*2820*/  BRA `(.L_x_39) ;  /* 0xfffffffc00fc7947 */ /* 0x000fc0000383ffff */
[----:B------:R-:W-:-:S00]  /*2830*/  NOP ;  /* 0x0000000000007918 */ /* 0x000fc00000000000 */
        /* <DEDUP_REMOVED lines=12> */
.L_x_40:


//--------------------- .nv.shared.reserved.0     --------------------------
	.section	.nv.shared.reserved.0,"aw",@nobits
	.weak		__nv_reservedSMEM_offset_0_alias
	.size		__nv_reservedSMEM_offset_0_alias, 0, 64
	.other		__nv_reservedSMEM_offset_0_alias,@"STO_CUDA_RESERVED_SHARED STV_DEFAULT"
__nv_reservedSMEM_offset_0_alias:
	.zero		0
	.zero		64


//--------------------- .nv.constant0._Z12mandelKernelPiffffi --------------------------
	.section	.nv.constant0._Z12mandelKernelPiffffi,"a",@progbits
	.sectionflags	@""
	.align	4
.nv.constant0._Z12mandelKernelPiffffi:
	.zero		924


//--------------------- SYMBOLS --------------------------

	.type		.nv.reservedSmem.offset0,@object
	.size		.nv.reservedSmem.offset0,0x4
